//
// Generated by NVIDIA NVVM Compiler
//
// Compiler Build ID: CL-36424714
// Cuda compilation tools, release 13.0, V13.0.88
// Based on NVVM 20.0.0
//

.version 9.0
.target sm_100
.address_size 64

	// .globl	_Z15MatrixMulKernelPfS_S_i

.visible .entry _Z15MatrixMulKernelPfS_S_i(
	.param .u64 .ptr .align 1 _Z15MatrixMulKernelPfS_S_i_param_0,
	.param .u64 .ptr .align 1 _Z15MatrixMulKernelPfS_S_i_param_1,
	.param .u64 .ptr .align 1 _Z15MatrixMulKernelPfS_S_i_param_2,
	.param .u32 _Z15MatrixMulKernelPfS_S_i_param_3
)
{
	.reg .pred 	%p<12>;
	.reg .b32 	%r<50>;
	.reg .b32 	%f<67>;
	.reg .b64 	%rd<41>;

	ld.param.u64 	%rd4, [_Z15MatrixMulKernelPfS_S_i_param_0];
	ld.param.u64 	%rd5, [_Z15MatrixMulKernelPfS_S_i_param_1];
	ld.param.u64 	%rd6, [_Z15MatrixMulKernelPfS_S_i_param_2];
	ld.param.u32 	%r29, [_Z15MatrixMulKernelPfS_S_i_param_3];
	cvta.to.global.u64 	%rd1, %rd6;
	cvta.to.global.u64 	%rd2, %rd5;
	cvta.to.global.u64 	%rd3, %rd4;
	mov.u32 	%r30, %ctaid.x;
	mov.u32 	%r1, %ntid.x;
	mov.u32 	%r31, %tid.x;
	mad.lo.s32 	%r42, %r30, %r1, %r31;
	mul.lo.s32 	%r3, %r29, %r29;
	setp.ge.s32 	%p1, %r42, %r3;
	@%p1 bra 	$L__BB0_16;
	setp.gt.s32 	%p2, %r29, 0;
	mov.u32 	%r32, %nctaid.x;
	mul.lo.s32 	%r4, %r32, %r1;
	@%p2 bra 	$L__BB0_2;
	bra.uni 	$L__BB0_15;
$L__BB0_2:
	add.s32 	%r5, %r29, -1;
	and.b32  	%r6, %r29, 7;
	and.b32  	%r7, %r29, 3;
	and.b32  	%r8, %r29, 2147483640;
	and.b32  	%r9, %r29, 1;
	neg.s32 	%r10, %r8;
	shl.b32 	%r11, %r29, 3;
	mul.wide.u32 	%rd33, %r29, 4;
$L__BB0_3:
	setp.lt.u32 	%p4, %r5, 7;
	rem.s32 	%r13, %r42, %r29;
	sub.s32 	%r14, %r42, %r13;
	mov.f32 	%f66, 0f00000000;
	mov.b32 	%r47, 0;
	@%p4 bra 	$L__BB0_6;
	mov.f32 	%f66, 0f00000000;
	mov.u32 	%r43, %r14;
	mov.u32 	%r44, %r13;
	mov.u32 	%r45, %r10;
$L__BB0_5:
	.pragma "nounroll";
	mul.wide.s32 	%rd9, %r43, 4;
	add.s64 	%rd10, %rd2, %rd9;
	ld.global.f32 	%f16, [%rd10];
	mul.wide.s32 	%rd11, %r44, 4;
	add.s64 	%rd12, %rd1, %rd11;
	ld.global.f32 	%f17, [%rd12];
	fma.rn.f32 	%f18, %f16, %f17, %f66;
	ld.global.f32 	%f19, [%rd10+4];
	mul.wide.u32 	%rd13, %r29, 4;
	add.s64 	%rd14, %rd12, %rd13;
	ld.global.f32 	%f20, [%rd14];
	fma.rn.f32 	%f21, %f19, %f20, %f18;
	ld.global.f32 	%f22, [%rd10+8];
	add.s64 	%rd15, %rd14, %rd13;
	ld.global.f32 	%f23, [%rd15];
	fma.rn.f32 	%f24, %f22, %f23, %f21;
	ld.global.f32 	%f25, [%rd10+12];
	add.s64 	%rd16, %rd15, %rd13;
	ld.global.f32 	%f26, [%rd16];
	fma.rn.f32 	%f27, %f25, %f26, %f24;
	ld.global.f32 	%f28, [%rd10+16];
	add.s64 	%rd17, %rd16, %rd13;
	ld.global.f32 	%f29, [%rd17];
	fma.rn.f32 	%f30, %f28, %f29, %f27;
	ld.global.f32 	%f31, [%rd10+20];
	add.s64 	%rd18, %rd17, %rd13;
	ld.global.f32 	%f32, [%rd18];
	fma.rn.f32 	%f33, %f31, %f32, %f30;
	ld.global.f32 	%f34, [%rd10+24];
	add.s64 	%rd19, %rd18, %rd13;
	ld.global.f32 	%f35, [%rd19];
	fma.rn.f32 	%f36, %f34, %f35, %f33;
	ld.global.f32 	%f37, [%rd10+28];
	add.s64 	%rd20, %rd19, %rd13;
	ld.global.f32 	%f38, [%rd20];
	fma.rn.f32 	%f66, %f37, %f38, %f36;
	add.s32 	%r45, %r45, 8;
	add.s32 	%r44, %r44, %r11;
	add.s32 	%r43, %r43, 8;
	setp.ne.s32 	%p5, %r45, 0;
	mov.u32 	%r47, %r8;
	@%p5 bra 	$L__BB0_5;
$L__BB0_6:
	setp.eq.s32 	%p6, %r6, 0;
	@%p6 bra 	$L__BB0_14;
	add.s32 	%r35, %r6, -1;
	setp.lt.u32 	%p7, %r35, 3;
	@%p7 bra 	$L__BB0_9;
	add.s32 	%r36, %r47, %r14;
	mul.wide.s32 	%rd21, %r36, 4;
	add.s64 	%rd22, %rd2, %rd21;
	ld.global.f32 	%f40, [%rd22];
	mad.lo.s32 	%r37, %r47, %r29, %r13;
	mul.wide.s32 	%rd23, %r37, 4;
	add.s64 	%rd24, %rd1, %rd23;
	ld.global.f32 	%f41, [%rd24];
	fma.rn.f32 	%f42, %f40, %f41, %f66;
	ld.global.f32 	%f43, [%rd22+4];
	add.s64 	%rd26, %rd24, %rd33;
	ld.global.f32 	%f44, [%rd26];
	fma.rn.f32 	%f45, %f43, %f44, %f42;
	ld.global.f32 	%f46, [%rd22+8];
	add.s64 	%rd27, %rd26, %rd33;
	ld.global.f32 	%f47, [%rd27];
	fma.rn.f32 	%f48, %f46, %f47, %f45;
	ld.global.f32 	%f49, [%rd22+12];
	add.s64 	%rd28, %rd27, %rd33;
	ld.global.f32 	%f50, [%rd28];
	fma.rn.f32 	%f66, %f49, %f50, %f48;
	add.s32 	%r47, %r47, 4;
$L__BB0_9:
	setp.eq.s32 	%p8, %r7, 0;
	@%p8 bra 	$L__BB0_14;
	setp.eq.s32 	%p9, %r7, 1;
	@%p9 bra 	$L__BB0_12;
	add.s32 	%r38, %r47, %r14;
	mul.wide.s32 	%rd29, %r38, 4;
	add.s64 	%rd30, %rd2, %rd29;
	ld.global.f32 	%f52, [%rd30];
	mad.lo.s32 	%r39, %r47, %r29, %r13;
	mul.wide.s32 	%rd31, %r39, 4;
	add.s64 	%rd32, %rd1, %rd31;
	ld.global.f32 	%f53, [%rd32];
	fma.rn.f32 	%f54, %f52, %f53, %f66;
	ld.global.f32 	%f55, [%rd30+4];
	add.s64 	%rd34, %rd32, %rd33;
	ld.global.f32 	%f56, [%rd34];
	fma.rn.f32 	%f66, %f55, %f56, %f54;
	add.s32 	%r47, %r47, 2;
$L__BB0_12:
	setp.eq.s32 	%p10, %r9, 0;
	@%p10 bra 	$L__BB0_14;
	add.s32 	%r40, %r47, %r14;
	mul.wide.s32 	%rd35, %r40, 4;
	add.s64 	%rd36, %rd2, %rd35;
	ld.global.f32 	%f57, [%rd36];
	mad.lo.s32 	%r41, %r47, %r29, %r13;
	mul.wide.s32 	%rd37, %r41, 4;
	add.s64 	%rd38, %rd1, %rd37;
	ld.global.f32 	%f58, [%rd38];
	fma.rn.f32 	%f66, %f57, %f58, %f66;
$L__BB0_14:
	mul.wide.s32 	%rd39, %r42, 4;
	add.s64 	%rd40, %rd3, %rd39;
	st.global.f32 	[%rd40], %f66;
	add.s32 	%r42, %r42, %r4;
	setp.lt.s32 	%p11, %r42, %r3;
	@%p11 bra 	$L__BB0_3;
	bra.uni 	$L__BB0_16;
$L__BB0_15:
	mul.wide.s32 	%rd7, %r42, 4;
	add.s64 	%rd8, %rd3, %rd7;
	mov.b32 	%r33, 0;
	st.global.u32 	[%rd8], %r33;
	add.s32 	%r42, %r42, %r4;
	setp.lt.s32 	%p3, %r42, %r3;
	@%p3 bra 	$L__BB0_15;
$L__BB0_16:
	ret;

}
	// .globl	_Z19MatrixMulKernel_ijkPfS_S_i
.visible .entry _Z19MatrixMulKernel_ijkPfS_S_i(
	.param .u64 .ptr .align 1 _Z19MatrixMulKernel_ijkPfS_S_i_param_0,
	.param .u64 .ptr .align 1 _Z19MatrixMulKernel_ijkPfS_S_i_param_1,
	.param .u64 .ptr .align 1 _Z19MatrixMulKernel_ijkPfS_S_i_param_2,
	.param .u32 _Z19MatrixMulKernel_ijkPfS_S_i_param_3
)
{
	.reg .pred 	%p<12>;
	.reg .b32 	%r<50>;
	.reg .b32 	%f<67>;
	.reg .b64 	%rd<41>;

	ld.param.u64 	%rd4, [_Z19MatrixMulKernel_ijkPfS_S_i_param_0];
	ld.param.u64 	%rd5, [_Z19MatrixMulKernel_ijkPfS_S_i_param_1];
	ld.param.u64 	%rd6, [_Z19MatrixMulKernel_ijkPfS_S_i_param_2];
	ld.param.u32 	%r29, [_Z19MatrixMulKernel_ijkPfS_S_i_param_3];
	cvta.to.global.u64 	%rd1, %rd6;
	cvta.to.global.u64 	%rd2, %rd5;
	cvta.to.global.u64 	%rd3, %rd4;
	mov.u32 	%r30, %ctaid.x;
	mov.u32 	%r1, %ntid.x;
	mov.u32 	%r31, %tid.x;
	mad.lo.s32 	%r42, %r30, %r1, %r31;
	mul.lo.s32 	%r3, %r29, %r29;
	setp.ge.s32 	%p1, %r42, %r3;
	@%p1 bra 	$L__BB1_16;
	setp.gt.s32 	%p2, %r29, 0;
	mov.u32 	%r32, %nctaid.x;
	mul.lo.s32 	%r4, %r32, %r1;
	@%p2 bra 	$L__BB1_2;
	bra.uni 	$L__BB1_15;
$L__BB1_2:
	add.s32 	%r5, %r29, -1;
	and.b32  	%r6, %r29, 7;
	and.b32  	%r7, %r29, 3;
	and.b32  	%r8, %r29, 2147483640;
	and.b32  	%r9, %r29, 1;
	neg.s32 	%r10, %r8;
	shl.b32 	%r11, %r29, 3;
	mul.wide.u32 	%rd33, %r29, 4;
$L__BB1_3:
	setp.lt.u32 	%p4, %r5, 7;
	rem.s32 	%r13, %r42, %r29;
	sub.s32 	%r14, %r42, %r13;
	mov.f32 	%f66, 0f00000000;
	mov.b32 	%r47, 0;
	@%p4 bra 	$L__BB1_6;
	mov.f32 	%f66, 0f00000000;
	mov.u32 	%r43, %r14;
	mov.u32 	%r44, %r13;
	mov.u32 	%r45, %r10;
$L__BB1_5:
	.pragma "nounroll";
	mul.wide.s32 	%rd9, %r43, 4;
	add.s64 	%rd10, %rd2, %rd9;
	ld.global.f32 	%f16, [%rd10];
	mul.wide.s32 	%rd11, %r44, 4;
	add.s64 	%rd12, %rd1, %rd11;
	ld.global.f32 	%f17, [%rd12];
	fma.rn.f32 	%f18, %f16, %f17, %f66;
	ld.global.f32 	%f19, [%rd10+4];
	mul.wide.u32 	%rd13, %r29, 4;
	add.s64 	%rd14, %rd12, %rd13;
	ld.global.f32 	%f20, [%rd14];
	fma.rn.f32 	%f21, %f19, %f20, %f18;
	ld.global.f32 	%f22, [%rd10+8];
	add.s64 	%rd15, %rd14, %rd13;
	ld.global.f32 	%f23, [%rd15];
	fma.rn.f32 	%f24, %f22, %f23, %f21;
	ld.global.f32 	%f25, [%rd10+12];
	add.s64 	%rd16, %rd15, %rd13;
	ld.global.f32 	%f26, [%rd16];
	fma.rn.f32 	%f27, %f25, %f26, %f24;
	ld.global.f32 	%f28, [%rd10+16];
	add.s64 	%rd17, %rd16, %rd13;
	ld.global.f32 	%f29, [%rd17];
	fma.rn.f32 	%f30, %f28, %f29, %f27;
	ld.global.f32 	%f31, [%rd10+20];
	add.s64 	%rd18, %rd17, %rd13;
	ld.global.f32 	%f32, [%rd18];
	fma.rn.f32 	%f33, %f31, %f32, %f30;
	ld.global.f32 	%f34, [%rd10+24];
	add.s64 	%rd19, %rd18, %rd13;
	ld.global.f32 	%f35, [%rd19];
	fma.rn.f32 	%f36, %f34, %f35, %f33;
	ld.global.f32 	%f37, [%rd10+28];
	add.s64 	%rd20, %rd19, %rd13;
	ld.global.f32 	%f38, [%rd20];
	fma.rn.f32 	%f66, %f37, %f38, %f36;
	add.s32 	%r45, %r45, 8;
	add.s32 	%r44, %r44, %r11;
	add.s32 	%r43, %r43, 8;
	setp.ne.s32 	%p5, %r45, 0;
	mov.u32 	%r47, %r8;
	@%p5 bra 	$L__BB1_5;
$L__BB1_6:
	setp.eq.s32 	%p6, %r6, 0;
	@%p6 bra 	$L__BB1_14;
	add.s32 	%r35, %r6, -1;
	setp.lt.u32 	%p7, %r35, 3;
	@%p7 bra 	$L__BB1_9;
	add.s32 	%r36, %r47, %r14;
	mul.wide.s32 	%rd21, %r36, 4;
	add.s64 	%rd22, %rd2, %rd21;
	ld.global.f32 	%f40, [%rd22];
	mad.lo.s32 	%r37, %r47, %r29, %r13;
	mul.wide.s32 	%rd23, %r37, 4;
	add.s64 	%rd24, %rd1, %rd23;
	ld.global.f32 	%f41, [%rd24];
	fma.rn.f32 	%f42, %f40, %f41, %f66;
	ld.global.f32 	%f43, [%rd22+4];
	add.s64 	%rd26, %rd24, %rd33;
	ld.global.f32 	%f44, [%rd26];
	fma.rn.f32 	%f45, %f43, %f44, %f42;
	ld.global.f32 	%f46, [%rd22+8];
	add.s64 	%rd27, %rd26, %rd33;
	ld.global.f32 	%f47, [%rd27];
	fma.rn.f32 	%f48, %f46, %f47, %f45;
	ld.global.f32 	%f49, [%rd22+12];
	add.s64 	%rd28, %rd27, %rd33;
	ld.global.f32 	%f50, [%rd28];
	fma.rn.f32 	%f66, %f49, %f50, %f48;
	add.s32 	%r47, %r47, 4;
$L__BB1_9:
	setp.eq.s32 	%p8, %r7, 0;
	@%p8 bra 	$L__BB1_14;
	setp.eq.s32 	%p9, %r7, 1;
	@%p9 bra 	$L__BB1_12;
	add.s32 	%r38, %r47, %r14;
	mul.wide.s32 	%rd29, %r38, 4;
	add.s64 	%rd30, %rd2, %rd29;
	ld.global.f32 	%f52, [%rd30];
	mad.lo.s32 	%r39, %r47, %r29, %r13;
	mul.wide.s32 	%rd31, %r39, 4;
	add.s64 	%rd32, %rd1, %rd31;
	ld.global.f32 	%f53, [%rd32];
	fma.rn.f32 	%f54, %f52, %f53, %f66;
	ld.global.f32 	%f55, [%rd30+4];
	add.s64 	%rd34, %rd32, %rd33;
	ld.global.f32 	%f56, [%rd34];
	fma.rn.f32 	%f66, %f55, %f56, %f54;
	add.s32 	%r47, %r47, 2;
$L__BB1_12:
	setp.eq.s32 	%p10, %r9, 0;
	@%p10 bra 	$L__BB1_14;
	add.s32 	%r40, %r47, %r14;
	mul.wide.s32 	%rd35, %r40, 4;
	add.s64 	%rd36, %rd2, %rd35;
	ld.global.f32 	%f57, [%rd36];
	mad.lo.s32 	%r41, %r47, %r29, %r13;
	mul.wide.s32 	%rd37, %r41, 4;
	add.s64 	%rd38, %rd1, %rd37;
	ld.global.f32 	%f58, [%rd38];
	fma.rn.f32 	%f66, %f57, %f58, %f66;
$L__BB1_14:
	mul.wide.s32 	%rd39, %r42, 4;
	add.s64 	%rd40, %rd3, %rd39;
	st.global.f32 	[%rd40], %f66;
	add.s32 	%r42, %r42, %r4;
	setp.lt.s32 	%p11, %r42, %r3;
	@%p11 bra 	$L__BB1_3;
	bra.uni 	$L__BB1_16;
$L__BB1_15:
	mul.wide.s32 	%rd7, %r42, 4;
	add.s64 	%rd8, %rd3, %rd7;
	mov.b32 	%r33, 0;
	st.global.u32 	[%rd8], %r33;
	add.s32 	%r42, %r42, %r4;
	setp.lt.s32 	%p3, %r42, %r3;
	@%p3 bra 	$L__BB1_15;
$L__BB1_16:
	ret;

}
	// .globl	_Z19MatrixMulKernel_ikjPfS_S_i
.visible .entry _Z19MatrixMulKernel_ikjPfS_S_i(
	.param .u64 .ptr .align 1 _Z19MatrixMulKernel_ikjPfS_S_i_param_0,
	.param .u64 .ptr .align 1 _Z19MatrixMulKernel_ikjPfS_S_i_param_1,
	.param .u64 .ptr .align 1 _Z19MatrixMulKernel_ikjPfS_S_i_param_2,
	.param .u32 _Z19MatrixMulKernel_ikjPfS_S_i_param_3
)
{
	.reg .pred 	%p<13>;
	.reg .b32 	%r<47>;
	.reg .b32 	%f<95>;
	.reg .b64 	%rd<26>;

	ld.param.u64 	%rd6, [_Z19MatrixMulKernel_ikjPfS_S_i_param_0];
	ld.param.u64 	%rd7, [_Z19MatrixMulKernel_ikjPfS_S_i_param_2];
	ld.param.u32 	%r25, [_Z19MatrixMulKernel_ikjPfS_S_i_param_3];
	cvta.to.global.u64 	%rd1, %rd6;
	cvta.to.global.u64 	%rd2, %rd7;
	mov.u32 	%r26, %ctaid.x;
	mov.u32 	%r1, %ntid.x;
	mov.u32 	%r27, %tid.x;
	mad.lo.s32 	%r40, %r26, %r1, %r27;
	mul.lo.s32 	%r3, %r25, %r25;
	setp.ge.s32 	%p1, %r40, %r3;
	@%p1 bra 	$L__BB2_17;
	setp.lt.s32 	%p2, %r25, 1;
	@%p2 bra 	$L__BB2_17;
	and.b32  	%r4, %r25, 15;
	and.b32  	%r5, %r25, 7;
	and.b32  	%r6, %r25, 3;
	and.b32  	%r28, %r25, 2147483632;
	neg.s32 	%r7, %r28;
	mov.u32 	%r29, %nctaid.x;
	mul.lo.s32 	%r8, %r29, %r1;
$L__BB2_3:
	ld.param.u64 	%rd25, [_Z19MatrixMulKernel_ikjPfS_S_i_param_1];
	setp.lt.u32 	%p3, %r25, 16;
	rem.s32 	%r31, %r40, %r25;
	sub.s32 	%r10, %r40, %r31;
	cvta.to.global.u64 	%rd8, %rd25;
	mul.wide.s32 	%rd9, %r40, 4;
	add.s64 	%rd10, %rd8, %rd9;
	ld.global.f32 	%f1, [%rd10];
	mul.lo.s32 	%r11, %r31, %r25;
	mov.b32 	%r45, 0;
	@%p3 bra 	$L__BB2_6;
	mov.u32 	%r41, %r10;
	mov.u32 	%r42, %r11;
	mov.u32 	%r43, %r7;
$L__BB2_5:
	.pragma "nounroll";
	and.b32  	%r45, %r25, 2147483632;
	mul.wide.s32 	%rd11, %r42, 4;
	add.s64 	%rd12, %rd2, %rd11;
	mul.wide.s32 	%rd13, %r41, 4;
	add.s64 	%rd14, %rd1, %rd13;
	ld.global.f32 	%f2, [%rd12];
	mul.f32 	%f3, %f1, %f2;
	atom.global.add.f32 	%f4, [%rd14], %f3;
	ld.global.f32 	%f5, [%rd12+4];
	mul.f32 	%f6, %f1, %f5;
	atom.global.add.f32 	%f7, [%rd14+4], %f6;
	ld.global.f32 	%f8, [%rd12+8];
	mul.f32 	%f9, %f1, %f8;
	atom.global.add.f32 	%f10, [%rd14+8], %f9;
	ld.global.f32 	%f11, [%rd12+12];
	mul.f32 	%f12, %f1, %f11;
	atom.global.add.f32 	%f13, [%rd14+12], %f12;
	ld.global.f32 	%f14, [%rd12+16];
	mul.f32 	%f15, %f1, %f14;
	atom.global.add.f32 	%f16, [%rd14+16], %f15;
	ld.global.f32 	%f17, [%rd12+20];
	mul.f32 	%f18, %f1, %f17;
	atom.global.add.f32 	%f19, [%rd14+20], %f18;
	ld.global.f32 	%f20, [%rd12+24];
	mul.f32 	%f21, %f1, %f20;
	atom.global.add.f32 	%f22, [%rd14+24], %f21;
	ld.global.f32 	%f23, [%rd12+28];
	mul.f32 	%f24, %f1, %f23;
	atom.global.add.f32 	%f25, [%rd14+28], %f24;
	ld.global.f32 	%f26, [%rd12+32];
	mul.f32 	%f27, %f1, %f26;
	atom.global.add.f32 	%f28, [%rd14+32], %f27;
	ld.global.f32 	%f29, [%rd12+36];
	mul.f32 	%f30, %f1, %f29;
	atom.global.add.f32 	%f31, [%rd14+36], %f30;
	ld.global.f32 	%f32, [%rd12+40];
	mul.f32 	%f33, %f1, %f32;
	atom.global.add.f32 	%f34, [%rd14+40], %f33;
	ld.global.f32 	%f35, [%rd12+44];
	mul.f32 	%f36, %f1, %f35;
	atom.global.add.f32 	%f37, [%rd14+44], %f36;
	ld.global.f32 	%f38, [%rd12+48];
	mul.f32 	%f39, %f1, %f38;
	atom.global.add.f32 	%f40, [%rd14+48], %f39;
	ld.global.f32 	%f41, [%rd12+52];
	mul.f32 	%f42, %f1, %f41;
	atom.global.add.f32 	%f43, [%rd14+52], %f42;
	ld.global.f32 	%f44, [%rd12+56];
	mul.f32 	%f45, %f1, %f44;
	atom.global.add.f32 	%f46, [%rd14+56], %f45;
	ld.global.f32 	%f47, [%rd12+60];
	mul.f32 	%f48, %f1, %f47;
	atom.global.add.f32 	%f49, [%rd14+60], %f48;
	add.s32 	%r43, %r43, 16;
	add.s32 	%r42, %r42, 16;
	add.s32 	%r41, %r41, 16;
	setp.ne.s32 	%p4, %r43, 0;
	@%p4 bra 	$L__BB2_5;
$L__BB2_6:
	setp.eq.s32 	%p5, %r4, 0;
	@%p5 bra 	$L__BB2_16;
	add.s32 	%r32, %r4, -1;
	setp.lt.u32 	%p6, %r32, 7;
	@%p6 bra 	$L__BB2_9;
	add.s32 	%r33, %r45, %r11;
	mul.wide.s32 	%rd15, %r33, 4;
	add.s64 	%rd16, %rd2, %rd15;
	ld.global.f32 	%f50, [%rd16];
	add.s32 	%r34, %r45, %r10;
	mul.wide.s32 	%rd17, %r34, 4;
	add.s64 	%rd18, %rd1, %rd17;
	mul.f32 	%f51, %f1, %f50;
	atom.global.add.f32 	%f52, [%rd18], %f51;
	ld.global.f32 	%f53, [%rd16+4];
	mul.f32 	%f54, %f1, %f53;
	atom.global.add.f32 	%f55, [%rd18+4], %f54;
	ld.global.f32 	%f56, [%rd16+8];
	mul.f32 	%f57, %f1, %f56;
	atom.global.add.f32 	%f58, [%rd18+8], %f57;
	ld.global.f32 	%f59, [%rd16+12];
	mul.f32 	%f60, %f1, %f59;
	atom.global.add.f32 	%f61, [%rd18+12], %f60;
	ld.global.f32 	%f62, [%rd16+16];
	mul.f32 	%f63, %f1, %f62;
	atom.global.add.f32 	%f64, [%rd18+16], %f63;
	ld.global.f32 	%f65, [%rd16+20];
	mul.f32 	%f66, %f1, %f65;
	atom.global.add.f32 	%f67, [%rd18+20], %f66;
	ld.global.f32 	%f68, [%rd16+24];
	mul.f32 	%f69, %f1, %f68;
	atom.global.add.f32 	%f70, [%rd18+24], %f69;
	ld.global.f32 	%f71, [%rd16+28];
	mul.f32 	%f72, %f1, %f71;
	atom.global.add.f32 	%f73, [%rd18+28], %f72;
	add.s32 	%r45, %r45, 8;
$L__BB2_9:
	setp.eq.s32 	%p7, %r5, 0;
	@%p7 bra 	$L__BB2_16;
	add.s32 	%r35, %r5, -1;
	setp.lt.u32 	%p8, %r35, 3;
	@%p8 bra 	$L__BB2_12;
	add.s32 	%r36, %r45, %r11;
	mul.wide.s32 	%rd19, %r36, 4;
	add.s64 	%rd20, %rd2, %rd19;
	ld.global.f32 	%f74, [%rd20];
	add.s32 	%r37, %r45, %r10;
	mul.wide.s32 	%rd21, %r37, 4;
	add.s64 	%rd22, %rd1, %rd21;
	mul.f32 	%f75, %f1, %f74;
	atom.global.add.f32 	%f76, [%rd22], %f75;
	ld.global.f32 	%f77, [%rd20+4];
	mul.f32 	%f78, %f1, %f77;
	atom.global.add.f32 	%f79, [%rd22+4], %f78;
	ld.global.f32 	%f80, [%rd20+8];
	mul.f32 	%f81, %f1, %f80;
	atom.global.add.f32 	%f82, [%rd22+8], %f81;
	ld.global.f32 	%f83, [%rd20+12];
	mul.f32 	%f84, %f1, %f83;
	atom.global.add.f32 	%f85, [%rd22+12], %f84;
	add.s32 	%r45, %r45, 4;
$L__BB2_12:
	setp.eq.s32 	%p9, %r6, 0;
	@%p9 bra 	$L__BB2_16;
	setp.eq.s32 	%p10, %r6, 1;
	add.s32 	%r38, %r45, %r11;
	mul.wide.s32 	%rd23, %r38, 4;
	add.s64 	%rd3, %rd2, %rd23;
	ld.global.f32 	%f86, [%rd3];
	add.s32 	%r39, %r45, %r10;
	mul.wide.s32 	%rd24, %r39, 4;
	add.s64 	%rd4, %rd1, %rd24;
	mul.f32 	%f87, %f1, %f86;
	atom.global.add.f32 	%f88, [%rd4], %f87;
	@%p10 bra 	$L__BB2_16;
	setp.eq.s32 	%p11, %r6, 2;
	ld.global.f32 	%f89, [%rd3+4];
	mul.f32 	%f90, %f1, %f89;
	atom.global.add.f32 	%f91, [%rd4+4], %f90;
	@%p11 bra 	$L__BB2_16;
	ld.global.f32 	%f92, [%rd3+8];
	mul.f32 	%f93, %f1, %f92;
	atom.global.add.f32 	%f94, [%rd4+8], %f93;
$L__BB2_16:
	add.s32 	%r40, %r40, %r8;
	setp.lt.s32 	%p12, %r40, %r3;
	@%p12 bra 	$L__BB2_3;
$L__BB2_17:
	ret;

}
	// .globl	_Z19MatrixMulKernel_jikPfS_S_i
.visible .entry _Z19MatrixMulKernel_jikPfS_S_i(
	.param .u64 .ptr .align 1 _Z19MatrixMulKernel_jikPfS_S_i_param_0,
	.param .u64 .ptr .align 1 _Z19MatrixMulKernel_jikPfS_S_i_param_1,
	.param .u64 .ptr .align 1 _Z19MatrixMulKernel_jikPfS_S_i_param_2,
	.param .u32 _Z19MatrixMulKernel_jikPfS_S_i_param_3
)
{
	.reg .pred 	%p<12>;
	.reg .b32 	%r<57>;
	.reg .b32 	%f<67>;
	.reg .b64 	%rd<41>;

	ld.param.u64 	%rd4, [_Z19MatrixMulKernel_jikPfS_S_i_param_0];
	ld.param.u64 	%rd5, [_Z19MatrixMulKernel_jikPfS_S_i_param_1];
	ld.param.u64 	%rd6, [_Z19MatrixMulKernel_jikPfS_S_i_param_2];
	ld.param.u32 	%r29, [_Z19MatrixMulKernel_jikPfS_S_i_param_3];
	cvta.to.global.u64 	%rd1, %rd6;
	cvta.to.global.u64 	%rd2, %rd5;
	cvta.to.global.u64 	%rd3, %rd4;
	mov.u32 	%r30, %ctaid.x;
	mov.u32 	%r1, %ntid.x;
	mov.u32 	%r31, %tid.x;
	mad.lo.s32 	%r49, %r30, %r1, %r31;
	mul.lo.s32 	%r3, %r29, %r29;
	setp.ge.s32 	%p1, %r49, %r3;
	@%p1 bra 	$L__BB3_16;
	setp.gt.s32 	%p2, %r29, 0;
	mov.u32 	%r32, %nctaid.x;
	mul.lo.s32 	%r4, %r32, %r1;
	@%p2 bra 	$L__BB3_2;
	bra.uni 	$L__BB3_15;
$L__BB3_2:
	add.s32 	%r5, %r29, -1;
	and.b32  	%r6, %r29, 7;
	and.b32  	%r7, %r29, 3;
	and.b32  	%r8, %r29, 2147483640;
	and.b32  	%r9, %r29, 1;
	neg.s32 	%r10, %r8;
	shl.b32 	%r11, %r29, 3;
	mul.wide.u32 	%rd33, %r29, 4;
$L__BB3_3:
	setp.lt.u32 	%p4, %r5, 7;
	div.s32 	%r13, %r49, %r29;
	mul.lo.s32 	%r39, %r13, %r29;
	sub.s32 	%r40, %r49, %r39;
	mul.lo.s32 	%r14, %r40, %r29;
	mov.b32 	%r54, 0;
	mov.f32 	%f66, 0f00000000;
	@%p4 bra 	$L__BB3_6;
	mov.f32 	%f66, 0f00000000;
	mov.u32 	%r50, %r14;
	mov.u32 	%r51, %r13;
	mov.u32 	%r52, %r10;
$L__BB3_5:
	.pragma "nounroll";
	mul.wide.s32 	%rd9, %r50, 4;
	add.s64 	%rd10, %rd2, %rd9;
	ld.global.f32 	%f16, [%rd10];
	mul.wide.s32 	%rd11, %r51, 4;
	add.s64 	%rd12, %rd1, %rd11;
	ld.global.f32 	%f17, [%rd12];
	fma.rn.f32 	%f18, %f16, %f17, %f66;
	ld.global.f32 	%f19, [%rd10+4];
	mul.wide.u32 	%rd13, %r29, 4;
	add.s64 	%rd14, %rd12, %rd13;
	ld.global.f32 	%f20, [%rd14];
	fma.rn.f32 	%f21, %f19, %f20, %f18;
	ld.global.f32 	%f22, [%rd10+8];
	add.s64 	%rd15, %rd14, %rd13;
	ld.global.f32 	%f23, [%rd15];
	fma.rn.f32 	%f24, %f22, %f23, %f21;
	ld.global.f32 	%f25, [%rd10+12];
	add.s64 	%rd16, %rd15, %rd13;
	ld.global.f32 	%f26, [%rd16];
	fma.rn.f32 	%f27, %f25, %f26, %f24;
	ld.global.f32 	%f28, [%rd10+16];
	add.s64 	%rd17, %rd16, %rd13;
	ld.global.f32 	%f29, [%rd17];
	fma.rn.f32 	%f30, %f28, %f29, %f27;
	ld.global.f32 	%f31, [%rd10+20];
	add.s64 	%rd18, %rd17, %rd13;
	ld.global.f32 	%f32, [%rd18];
	fma.rn.f32 	%f33, %f31, %f32, %f30;
	ld.global.f32 	%f34, [%rd10+24];
	add.s64 	%rd19, %rd18, %rd13;
	ld.global.f32 	%f35, [%rd19];
	fma.rn.f32 	%f36, %f34, %f35, %f33;
	ld.global.f32 	%f37, [%rd10+28];
	add.s64 	%rd20, %rd19, %rd13;
	ld.global.f32 	%f38, [%rd20];
	fma.rn.f32 	%f66, %f37, %f38, %f36;
	add.s32 	%r52, %r52, 8;
	add.s32 	%r51, %r51, %r11;
	add.s32 	%r50, %r50, 8;
	setp.ne.s32 	%p5, %r52, 0;
	mov.u32 	%r54, %r8;
	@%p5 bra 	$L__BB3_5;
$L__BB3_6:
	setp.eq.s32 	%p6, %r6, 0;
	@%p6 bra 	$L__BB3_14;
	add.s32 	%r41, %r6, -1;
	setp.lt.u32 	%p7, %r41, 3;
	@%p7 bra 	$L__BB3_9;
	add.s32 	%r42, %r54, %r14;
	mul.wide.s32 	%rd21, %r42, 4;
	add.s64 	%rd22, %rd2, %rd21;
	ld.global.f32 	%f40, [%rd22];
	mad.lo.s32 	%r43, %r54, %r29, %r13;
	mul.wide.s32 	%rd23, %r43, 4;
	add.s64 	%rd24, %rd1, %rd23;
	ld.global.f32 	%f41, [%rd24];
	fma.rn.f32 	%f42, %f40, %f41, %f66;
	ld.global.f32 	%f43, [%rd22+4];
	add.s64 	%rd26, %rd24, %rd33;
	ld.global.f32 	%f44, [%rd26];
	fma.rn.f32 	%f45, %f43, %f44, %f42;
	ld.global.f32 	%f46, [%rd22+8];
	add.s64 	%rd27, %rd26, %rd33;
	ld.global.f32 	%f47, [%rd27];
	fma.rn.f32 	%f48, %f46, %f47, %f45;
	ld.global.f32 	%f49, [%rd22+12];
	add.s64 	%rd28, %rd27, %rd33;
	ld.global.f32 	%f50, [%rd28];
	fma.rn.f32 	%f66, %f49, %f50, %f48;
	add.s32 	%r54, %r54, 4;
$L__BB3_9:
	setp.eq.s32 	%p8, %r7, 0;
	@%p8 bra 	$L__BB3_14;
	setp.eq.s32 	%p9, %r7, 1;
	@%p9 bra 	$L__BB3_12;
	add.s32 	%r44, %r54, %r14;
	mul.wide.s32 	%rd29, %r44, 4;
	add.s64 	%rd30, %rd2, %rd29;
	ld.global.f32 	%f52, [%rd30];
	mad.lo.s32 	%r45, %r54, %r29, %r13;
	mul.wide.s32 	%rd31, %r45, 4;
	add.s64 	%rd32, %rd1, %rd31;
	ld.global.f32 	%f53, [%rd32];
	fma.rn.f32 	%f54, %f52, %f53, %f66;
	ld.global.f32 	%f55, [%rd30+4];
	add.s64 	%rd34, %rd32, %rd33;
	ld.global.f32 	%f56, [%rd34];
	fma.rn.f32 	%f66, %f55, %f56, %f54;
	add.s32 	%r54, %r54, 2;
$L__BB3_12:
	setp.eq.s32 	%p10, %r9, 0;
	@%p10 bra 	$L__BB3_14;
	add.s32 	%r46, %r54, %r14;
	mul.wide.s32 	%rd35, %r46, 4;
	add.s64 	%rd36, %rd2, %rd35;
	ld.global.f32 	%f57, [%rd36];
	mad.lo.s32 	%r47, %r54, %r29, %r13;
	mul.wide.s32 	%rd37, %r47, 4;
	add.s64 	%rd38, %rd1, %rd37;
	ld.global.f32 	%f58, [%rd38];
	fma.rn.f32 	%f66, %f57, %f58, %f66;
$L__BB3_14:
	add.s32 	%r48, %r14, %r13;
	mul.wide.s32 	%rd39, %r48, 4;
	add.s64 	%rd40, %rd3, %rd39;
	st.global.f32 	[%rd40], %f66;
	add.s32 	%r49, %r49, %r4;
	setp.lt.s32 	%p11, %r49, %r3;
	@%p11 bra 	$L__BB3_3;
	bra.uni 	$L__BB3_16;
$L__BB3_15:
	div.s32 	%r33, %r49, %r29;
	mul.lo.s32 	%r34, %r33, %r29;
	sub.s32 	%r35, %r49, %r34;
	mad.lo.s32 	%r36, %r35, %r29, %r33;
	mul.wide.s32 	%rd7, %r36, 4;
	add.s64 	%rd8, %rd3, %rd7;
	mov.b32 	%r37, 0;
	st.global.u32 	[%rd8], %r37;
	add.s32 	%r49, %r49, %r4;
	setp.lt.s32 	%p3, %r49, %r3;
	@%p3 bra 	$L__BB3_15;
$L__BB3_16:
	ret;

}
	// .globl	_Z19MatrixMulKernel_kijPfS_S_i
.visible .entry _Z19MatrixMulKernel_kijPfS_S_i(
	.param .u64 .ptr .align 1 _Z19MatrixMulKernel_kijPfS_S_i_param_0,
	.param .u64 .ptr .align 1 _Z19MatrixMulKernel_kijPfS_S_i_param_1,
	.param .u64 .ptr .align 1 _Z19MatrixMulKernel_kijPfS_S_i_param_2,
	.param .u32 _Z19MatrixMulKernel_kijPfS_S_i_param_3
)
{
	.reg .pred 	%p<13>;
	.reg .b32 	%r<49>;
	.reg .b32 	%f<95>;
	.reg .b64 	%rd<26>;

	ld.param.u64 	%rd6, [_Z19MatrixMulKernel_kijPfS_S_i_param_0];
	ld.param.u64 	%rd7, [_Z19MatrixMulKernel_kijPfS_S_i_param_2];
	ld.param.u32 	%r25, [_Z19MatrixMulKernel_kijPfS_S_i_param_3];
	cvta.to.global.u64 	%rd1, %rd6;
	cvta.to.global.u64 	%rd2, %rd7;
	mov.u32 	%r26, %ctaid.x;
	mov.u32 	%r1, %ntid.x;
	mov.u32 	%r27, %tid.x;
	mad.lo.s32 	%r42, %r26, %r1, %r27;
	mul.lo.s32 	%r3, %r25, %r25;
	setp.ge.s32 	%p1, %r42, %r3;
	@%p1 bra 	$L__BB4_17;
	setp.lt.s32 	%p2, %r25, 1;
	@%p2 bra 	$L__BB4_17;
	and.b32  	%r4, %r25, 15;
	and.b32  	%r5, %r25, 7;
	and.b32  	%r6, %r25, 3;
	and.b32  	%r28, %r25, 2147483632;
	neg.s32 	%r7, %r28;
	mov.u32 	%r29, %nctaid.x;
	mul.lo.s32 	%r8, %r29, %r1;
$L__BB4_3:
	ld.param.u64 	%rd25, [_Z19MatrixMulKernel_kijPfS_S_i_param_1];
	setp.lt.u32 	%p3, %r25, 16;
	div.s32 	%r31, %r42, %r25;
	mul.lo.s32 	%r11, %r31, %r25;
	sub.s32 	%r32, %r42, %r11;
	mul.lo.s32 	%r10, %r32, %r25;
	add.s32 	%r33, %r10, %r31;
	cvta.to.global.u64 	%rd8, %rd25;
	mul.wide.s32 	%rd9, %r33, 4;
	add.s64 	%rd10, %rd8, %rd9;
	ld.global.f32 	%f1, [%rd10];
	mov.b32 	%r47, 0;
	@%p3 bra 	$L__BB4_6;
	mov.u32 	%r43, %r10;
	mov.u32 	%r44, %r11;
	mov.u32 	%r45, %r7;
$L__BB4_5:
	.pragma "nounroll";
	and.b32  	%r47, %r25, 2147483632;
	mul.wide.s32 	%rd11, %r44, 4;
	add.s64 	%rd12, %rd2, %rd11;
	mul.wide.s32 	%rd13, %r43, 4;
	add.s64 	%rd14, %rd1, %rd13;
	ld.global.f32 	%f2, [%rd12];
	mul.f32 	%f3, %f1, %f2;
	atom.global.add.f32 	%f4, [%rd14], %f3;
	ld.global.f32 	%f5, [%rd12+4];
	mul.f32 	%f6, %f1, %f5;
	atom.global.add.f32 	%f7, [%rd14+4], %f6;
	ld.global.f32 	%f8, [%rd12+8];
	mul.f32 	%f9, %f1, %f8;
	atom.global.add.f32 	%f10, [%rd14+8], %f9;
	ld.global.f32 	%f11, [%rd12+12];
	mul.f32 	%f12, %f1, %f11;
	atom.global.add.f32 	%f13, [%rd14+12], %f12;
	ld.global.f32 	%f14, [%rd12+16];
	mul.f32 	%f15, %f1, %f14;
	atom.global.add.f32 	%f16, [%rd14+16], %f15;
	ld.global.f32 	%f17, [%rd12+20];
	mul.f32 	%f18, %f1, %f17;
	atom.global.add.f32 	%f19, [%rd14+20], %f18;
	ld.global.f32 	%f20, [%rd12+24];
	mul.f32 	%f21, %f1, %f20;
	atom.global.add.f32 	%f22, [%rd14+24], %f21;
	ld.global.f32 	%f23, [%rd12+28];
	mul.f32 	%f24, %f1, %f23;
	atom.global.add.f32 	%f25, [%rd14+28], %f24;
	ld.global.f32 	%f26, [%rd12+32];
	mul.f32 	%f27, %f1, %f26;
	atom.global.add.f32 	%f28, [%rd14+32], %f27;
	ld.global.f32 	%f29, [%rd12+36];
	mul.f32 	%f30, %f1, %f29;
	atom.global.add.f32 	%f31, [%rd14+36], %f30;
	ld.global.f32 	%f32, [%rd12+40];
	mul.f32 	%f33, %f1, %f32;
	atom.global.add.f32 	%f34, [%rd14+40], %f33;
	ld.global.f32 	%f35, [%rd12+44];
	mul.f32 	%f36, %f1, %f35;
	atom.global.add.f32 	%f37, [%rd14+44], %f36;
	ld.global.f32 	%f38, [%rd12+48];
	mul.f32 	%f39, %f1, %f38;
	atom.global.add.f32 	%f40, [%rd14+48], %f39;
	ld.global.f32 	%f41, [%rd12+52];
	mul.f32 	%f42, %f1, %f41;
	atom.global.add.f32 	%f43, [%rd14+52], %f42;
	ld.global.f32 	%f44, [%rd12+56];
	mul.f32 	%f45, %f1, %f44;
	atom.global.add.f32 	%f46, [%rd14+56], %f45;
	ld.global.f32 	%f47, [%rd12+60];
	mul.f32 	%f48, %f1, %f47;
	atom.global.add.f32 	%f49, [%rd14+60], %f48;
	add.s32 	%r45, %r45, 16;
	add.s32 	%r44, %r44, 16;
	add.s32 	%r43, %r43, 16;
	setp.ne.s32 	%p4, %r45, 0;
	@%p4 bra 	$L__BB4_5;
$L__BB4_6:
	setp.eq.s32 	%p5, %r4, 0;
	@%p5 bra 	$L__BB4_16;
	add.s32 	%r34, %r4, -1;
	setp.lt.u32 	%p6, %r34, 7;
	@%p6 bra 	$L__BB4_9;
	add.s32 	%r35, %r47, %r11;
	mul.wide.s32 	%rd15, %r35, 4;
	add.s64 	%rd16, %rd2, %rd15;
	ld.global.f32 	%f50, [%rd16];
	add.s32 	%r36, %r47, %r10;
	mul.wide.s32 	%rd17, %r36, 4;
	add.s64 	%rd18, %rd1, %rd17;
	mul.f32 	%f51, %f1, %f50;
	atom.global.add.f32 	%f52, [%rd18], %f51;
	ld.global.f32 	%f53, [%rd16+4];
	mul.f32 	%f54, %f1, %f53;
	atom.global.add.f32 	%f55, [%rd18+4], %f54;
	ld.global.f32 	%f56, [%rd16+8];
	mul.f32 	%f57, %f1, %f56;
	atom.global.add.f32 	%f58, [%rd18+8], %f57;
	ld.global.f32 	%f59, [%rd16+12];
	mul.f32 	%f60, %f1, %f59;
	atom.global.add.f32 	%f61, [%rd18+12], %f60;
	ld.global.f32 	%f62, [%rd16+16];
	mul.f32 	%f63, %f1, %f62;
	atom.global.add.f32 	%f64, [%rd18+16], %f63;
	ld.global.f32 	%f65, [%rd16+20];
	mul.f32 	%f66, %f1, %f65;
	atom.global.add.f32 	%f67, [%rd18+20], %f66;
	ld.global.f32 	%f68, [%rd16+24];
	mul.f32 	%f69, %f1, %f68;
	atom.global.add.f32 	%f70, [%rd18+24], %f69;
	ld.global.f32 	%f71, [%rd16+28];
	mul.f32 	%f72, %f1, %f71;
	atom.global.add.f32 	%f73, [%rd18+28], %f72;
	add.s32 	%r47, %r47, 8;
$L__BB4_9:
	setp.eq.s32 	%p7, %r5, 0;
	@%p7 bra 	$L__BB4_16;
	add.s32 	%r37, %r5, -1;
	setp.lt.u32 	%p8, %r37, 3;
	@%p8 bra 	$L__BB4_12;
	add.s32 	%r38, %r47, %r11;
	mul.wide.s32 	%rd19, %r38, 4;
	add.s64 	%rd20, %rd2, %rd19;
	ld.global.f32 	%f74, [%rd20];
	add.s32 	%r39, %r47, %r10;
	mul.wide.s32 	%rd21, %r39, 4;
	add.s64 	%rd22, %rd1, %rd21;
	mul.f32 	%f75, %f1, %f74;
	atom.global.add.f32 	%f76, [%rd22], %f75;
	ld.global.f32 	%f77, [%rd20+4];
	mul.f32 	%f78, %f1, %f77;
	atom.global.add.f32 	%f79, [%rd22+4], %f78;
	ld.global.f32 	%f80, [%rd20+8];
	mul.f32 	%f81, %f1, %f80;
	atom.global.add.f32 	%f82, [%rd22+8], %f81;
	ld.global.f32 	%f83, [%rd20+12];
	mul.f32 	%f84, %f1, %f83;
	atom.global.add.f32 	%f85, [%rd22+12], %f84;
	add.s32 	%r47, %r47, 4;
$L__BB4_12:
	setp.eq.s32 	%p9, %r6, 0;
	@%p9 bra 	$L__BB4_16;
	setp.eq.s32 	%p10, %r6, 1;
	add.s32 	%r40, %r47, %r11;
	mul.wide.s32 	%rd23, %r40, 4;
	add.s64 	%rd3, %rd2, %rd23;
	ld.global.f32 	%f86, [%rd3];
	add.s32 	%r41, %r47, %r10;
	mul.wide.s32 	%rd24, %r41, 4;
	add.s64 	%rd4, %rd1, %rd24;
	mul.f32 	%f87, %f1, %f86;
	atom.global.add.f32 	%f88, [%rd4], %f87;
	@%p10 bra 	$L__BB4_16;
	setp.eq.s32 	%p11, %r6, 2;
	ld.global.f32 	%f89, [%rd3+4];
	mul.f32 	%f90, %f1, %f89;
	atom.global.add.f32 	%f91, [%rd4+4], %f90;
	@%p11 bra 	$L__BB4_16;
	ld.global.f32 	%f92, [%rd3+8];
	mul.f32 	%f93, %f1, %f92;
	atom.global.add.f32 	%f94, [%rd4+8], %f93;
$L__BB4_16:
	add.s32 	%r42, %r42, %r8;
	setp.lt.s32 	%p12, %r42, %r3;
	@%p12 bra 	$L__BB4_3;
$L__BB4_17:
	ret;

}
	// .globl	_Z19MatrixMulKernel_jkiPfS_S_i
.visible .entry _Z19MatrixMulKernel_jkiPfS_S_i(
	.param .u64 .ptr .align 1 _Z19MatrixMulKernel_jkiPfS_S_i_param_0,
	.param .u64 .ptr .align 1 _Z19MatrixMulKernel_jkiPfS_S_i_param_1,
	.param .u64 .ptr .align 1 _Z19MatrixMulKernel_jkiPfS_S_i_param_2,
	.param .u32 _Z19MatrixMulKernel_jkiPfS_S_i_param_3
)
{
	.reg .pred 	%p<13>;
	.reg .b32 	%r<53>;
	.reg .b32 	%f<95>;
	.reg .b64 	%rd<84>;

	ld.param.u64 	%rd9, [_Z19MatrixMulKernel_jkiPfS_S_i_param_0];
	ld.param.u64 	%rd10, [_Z19MatrixMulKernel_jkiPfS_S_i_param_1];
	ld.param.u32 	%r25, [_Z19MatrixMulKernel_jkiPfS_S_i_param_3];
	cvta.to.global.u64 	%rd1, %rd9;
	cvta.to.global.u64 	%rd2, %rd10;
	mov.u32 	%r26, %ctaid.x;
	mov.u32 	%r1, %ntid.x;
	mov.u32 	%r27, %tid.x;
	mad.lo.s32 	%r46, %r26, %r1, %r27;
	mul.lo.s32 	%r3, %r25, %r25;
	setp.ge.s32 	%p1, %r46, %r3;
	@%p1 bra 	$L__BB5_17;
	setp.lt.s32 	%p2, %r25, 1;
	@%p2 bra 	$L__BB5_17;
	and.b32  	%r4, %r25, 15;
	and.b32  	%r5, %r25, 7;
	and.b32  	%r6, %r25, 3;
	mov.u32 	%r28, %nctaid.x;
	mul.lo.s32 	%r7, %r28, %r1;
	mul.wide.u32 	%rd5, %r25, 4;
$L__BB5_3:
	ld.param.u64 	%rd83, [_Z19MatrixMulKernel_jkiPfS_S_i_param_2];
	add.s32 	%r30, %r25, -1;
	setp.lt.u32 	%p3, %r30, 15;
	div.s32 	%r9, %r46, %r25;
	mul.lo.s32 	%r31, %r9, %r25;
	sub.s32 	%r10, %r46, %r31;
	mad.lo.s32 	%r32, %r10, %r25, %r9;
	cvta.to.global.u64 	%rd11, %rd83;
	mul.wide.s32 	%rd12, %r32, 4;
	add.s64 	%rd13, %rd11, %rd12;
	ld.global.f32 	%f1, [%rd13];
	mov.b32 	%r51, 0;
	@%p3 bra 	$L__BB5_6;
	and.b32  	%r33, %r25, 2147483632;
	neg.s32 	%r49, %r33;
	mov.u32 	%r47, %r10;
	mov.u32 	%r48, %r9;
$L__BB5_5:
	.pragma "nounroll";
	and.b32  	%r51, %r25, 2147483632;
	mul.wide.s32 	%rd14, %r47, 4;
	add.s64 	%rd15, %rd2, %rd14;
	ld.global.f32 	%f2, [%rd15];
	mul.wide.s32 	%rd16, %r48, 4;
	add.s64 	%rd17, %rd1, %rd16;
	mul.f32 	%f3, %f1, %f2;
	atom.global.add.f32 	%f4, [%rd17], %f3;
	mul.wide.u32 	%rd18, %r25, 4;
	add.s64 	%rd19, %rd15, %rd18;
	ld.global.f32 	%f5, [%rd19];
	add.s64 	%rd20, %rd17, %rd18;
	mul.f32 	%f6, %f1, %f5;
	atom.global.add.f32 	%f7, [%rd20], %f6;
	add.s64 	%rd21, %rd19, %rd18;
	ld.global.f32 	%f8, [%rd21];
	add.s64 	%rd22, %rd20, %rd18;
	mul.f32 	%f9, %f1, %f8;
	atom.global.add.f32 	%f10, [%rd22], %f9;
	add.s64 	%rd23, %rd21, %rd18;
	ld.global.f32 	%f11, [%rd23];
	add.s64 	%rd24, %rd22, %rd18;
	mul.f32 	%f12, %f1, %f11;
	atom.global.add.f32 	%f13, [%rd24], %f12;
	add.s64 	%rd25, %rd23, %rd18;
	ld.global.f32 	%f14, [%rd25];
	add.s64 	%rd26, %rd24, %rd18;
	mul.f32 	%f15, %f1, %f14;
	atom.global.add.f32 	%f16, [%rd26], %f15;
	add.s64 	%rd27, %rd25, %rd18;
	ld.global.f32 	%f17, [%rd27];
	add.s64 	%rd28, %rd26, %rd18;
	mul.f32 	%f18, %f1, %f17;
	atom.global.add.f32 	%f19, [%rd28], %f18;
	add.s64 	%rd29, %rd27, %rd18;
	ld.global.f32 	%f20, [%rd29];
	add.s64 	%rd30, %rd28, %rd18;
	mul.f32 	%f21, %f1, %f20;
	atom.global.add.f32 	%f22, [%rd30], %f21;
	add.s64 	%rd31, %rd29, %rd18;
	ld.global.f32 	%f23, [%rd31];
	add.s64 	%rd32, %rd30, %rd18;
	mul.f32 	%f24, %f1, %f23;
	atom.global.add.f32 	%f25, [%rd32], %f24;
	add.s64 	%rd33, %rd31, %rd18;
	ld.global.f32 	%f26, [%rd33];
	add.s64 	%rd34, %rd32, %rd18;
	mul.f32 	%f27, %f1, %f26;
	atom.global.add.f32 	%f28, [%rd34], %f27;
	add.s64 	%rd35, %rd33, %rd18;
	ld.global.f32 	%f29, [%rd35];
	add.s64 	%rd36, %rd34, %rd18;
	mul.f32 	%f30, %f1, %f29;
	atom.global.add.f32 	%f31, [%rd36], %f30;
	add.s64 	%rd37, %rd35, %rd18;
	ld.global.f32 	%f32, [%rd37];
	add.s64 	%rd38, %rd36, %rd18;
	mul.f32 	%f33, %f1, %f32;
	atom.global.add.f32 	%f34, [%rd38], %f33;
	add.s64 	%rd39, %rd37, %rd18;
	ld.global.f32 	%f35, [%rd39];
	add.s64 	%rd40, %rd38, %rd18;
	mul.f32 	%f36, %f1, %f35;
	atom.global.add.f32 	%f37, [%rd40], %f36;
	add.s64 	%rd41, %rd39, %rd18;
	ld.global.f32 	%f38, [%rd41];
	add.s64 	%rd42, %rd40, %rd18;
	mul.f32 	%f39, %f1, %f38;
	atom.global.add.f32 	%f40, [%rd42], %f39;
	add.s64 	%rd43, %rd41, %rd18;
	ld.global.f32 	%f41, [%rd43];
	add.s64 	%rd44, %rd42, %rd18;
	mul.f32 	%f42, %f1, %f41;
	atom.global.add.f32 	%f43, [%rd44], %f42;
	add.s64 	%rd45, %rd43, %rd18;
	ld.global.f32 	%f44, [%rd45];
	add.s64 	%rd46, %rd44, %rd18;
	mul.f32 	%f45, %f1, %f44;
	atom.global.add.f32 	%f46, [%rd46], %f45;
	add.s64 	%rd47, %rd45, %rd18;
	ld.global.f32 	%f47, [%rd47];
	add.s64 	%rd48, %rd46, %rd18;
	mul.f32 	%f48, %f1, %f47;
	atom.global.add.f32 	%f49, [%rd48], %f48;
	add.s32 	%r49, %r49, 16;
	shl.b32 	%r34, %r25, 4;
	add.s32 	%r48, %r48, %r34;
	add.s32 	%r47, %r47, %r34;
	setp.ne.s32 	%p4, %r49, 0;
	@%p4 bra 	$L__BB5_5;
$L__BB5_6:
	setp.eq.s32 	%p5, %r4, 0;
	@%p5 bra 	$L__BB5_16;
	add.s32 	%r35, %r4, -1;
	setp.lt.u32 	%p6, %r35, 7;
	@%p6 bra 	$L__BB5_9;
	mul.lo.s32 	%r36, %r51, %r25;
	add.s32 	%r37, %r36, %r10;
	mul.wide.s32 	%rd49, %r37, 4;
	add.s64 	%rd50, %rd2, %rd49;
	ld.global.f32 	%f50, [%rd50];
	add.s32 	%r38, %r36, %r9;
	mul.wide.s32 	%rd51, %r38, 4;
	add.s64 	%rd52, %rd1, %rd51;
	mul.f32 	%f51, %f1, %f50;
	atom.global.add.f32 	%f52, [%rd52], %f51;
	mul.wide.u32 	%rd53, %r25, 4;
	add.s64 	%rd54, %rd50, %rd53;
	ld.global.f32 	%f53, [%rd54];
	add.s64 	%rd55, %rd52, %rd53;
	mul.f32 	%f54, %f1, %f53;
	atom.global.add.f32 	%f55, [%rd55], %f54;
	add.s64 	%rd56, %rd54, %rd53;
	ld.global.f32 	%f56, [%rd56];
	add.s64 	%rd57, %rd55, %rd53;
	mul.f32 	%f57, %f1, %f56;
	atom.global.add.f32 	%f58, [%rd57], %f57;
	add.s64 	%rd58, %rd56, %rd53;
	ld.global.f32 	%f59, [%rd58];
	add.s64 	%rd59, %rd57, %rd53;
	mul.f32 	%f60, %f1, %f59;
	atom.global.add.f32 	%f61, [%rd59], %f60;
	add.s64 	%rd60, %rd58, %rd53;
	ld.global.f32 	%f62, [%rd60];
	add.s64 	%rd61, %rd59, %rd53;
	mul.f32 	%f63, %f1, %f62;
	atom.global.add.f32 	%f64, [%rd61], %f63;
	add.s64 	%rd62, %rd60, %rd53;
	ld.global.f32 	%f65, [%rd62];
	add.s64 	%rd63, %rd61, %rd53;
	mul.f32 	%f66, %f1, %f65;
	atom.global.add.f32 	%f67, [%rd63], %f66;
	add.s64 	%rd64, %rd62, %rd53;
	ld.global.f32 	%f68, [%rd64];
	add.s64 	%rd65, %rd63, %rd53;
	mul.f32 	%f69, %f1, %f68;
	atom.global.add.f32 	%f70, [%rd65], %f69;
	add.s64 	%rd66, %rd64, %rd53;
	ld.global.f32 	%f71, [%rd66];
	add.s64 	%rd67, %rd65, %rd53;
	mul.f32 	%f72, %f1, %f71;
	atom.global.add.f32 	%f73, [%rd67], %f72;
	add.s32 	%r51, %r51, 8;
$L__BB5_9:
	setp.eq.s32 	%p7, %r5, 0;
	@%p7 bra 	$L__BB5_16;
	add.s32 	%r39, %r5, -1;
	setp.lt.u32 	%p8, %r39, 3;
	@%p8 bra 	$L__BB5_12;
	mul.lo.s32 	%r40, %r51, %r25;
	add.s32 	%r41, %r40, %r10;
	mul.wide.s32 	%rd68, %r41, 4;
	add.s64 	%rd69, %rd2, %rd68;
	ld.global.f32 	%f74, [%rd69];
	add.s32 	%r42, %r40, %r9;
	mul.wide.s32 	%rd70, %r42, 4;
	add.s64 	%rd71, %rd1, %rd70;
	mul.f32 	%f75, %f1, %f74;
	atom.global.add.f32 	%f76, [%rd71], %f75;
	add.s64 	%rd73, %rd69, %rd5;
	ld.global.f32 	%f77, [%rd73];
	add.s64 	%rd74, %rd71, %rd5;
	mul.f32 	%f78, %f1, %f77;
	atom.global.add.f32 	%f79, [%rd74], %f78;
	add.s64 	%rd75, %rd73, %rd5;
	ld.global.f32 	%f80, [%rd75];
	add.s64 	%rd76, %rd74, %rd5;
	mul.f32 	%f81, %f1, %f80;
	atom.global.add.f32 	%f82, [%rd76], %f81;
	add.s64 	%rd77, %rd75, %rd5;
	ld.global.f32 	%f83, [%rd77];
	add.s64 	%rd78, %rd76, %rd5;
	mul.f32 	%f84, %f1, %f83;
	atom.global.add.f32 	%f85, [%rd78], %f84;
	add.s32 	%r51, %r51, 4;
$L__BB5_12:
	setp.eq.s32 	%p9, %r6, 0;
	@%p9 bra 	$L__BB5_16;
	setp.eq.s32 	%p10, %r6, 1;
	mul.lo.s32 	%r43, %r51, %r25;
	add.s32 	%r44, %r43, %r10;
	mul.wide.s32 	%rd79, %r44, 4;
	add.s64 	%rd3, %rd2, %rd79;
	ld.global.f32 	%f86, [%rd3];
	add.s32 	%r45, %r43, %r9;
	mul.wide.s32 	%rd80, %r45, 4;
	add.s64 	%rd4, %rd1, %rd80;
	mul.f32 	%f87, %f1, %f86;
	atom.global.add.f32 	%f88, [%rd4], %f87;
	@%p10 bra 	$L__BB5_16;
	setp.eq.s32 	%p11, %r6, 2;
	add.s64 	%rd6, %rd3, %rd5;
	ld.global.f32 	%f89, [%rd6];
	add.s64 	%rd7, %rd4, %rd5;
	mul.f32 	%f90, %f1, %f89;
	atom.global.add.f32 	%f91, [%rd7], %f90;
	@%p11 bra 	$L__BB5_16;
	add.s64 	%rd81, %rd6, %rd5;
	ld.global.f32 	%f92, [%rd81];
	add.s64 	%rd82, %rd7, %rd5;
	mul.f32 	%f93, %f1, %f92;
	atom.global.add.f32 	%f94, [%rd82], %f93;
$L__BB5_16:
	add.s32 	%r46, %r46, %r7;
	setp.lt.s32 	%p12, %r46, %r3;
	@%p12 bra 	$L__BB5_3;
$L__BB5_17:
	ret;

}
	// .globl	_Z19MatrixMulKernel_kjiPfS_S_i
.visible .entry _Z19MatrixMulKernel_kjiPfS_S_i(
	.param .u64 .ptr .align 1 _Z19MatrixMulKernel_kjiPfS_S_i_param_0,
	.param .u64 .ptr .align 1 _Z19MatrixMulKernel_kjiPfS_S_i_param_1,
	.param .u64 .ptr .align 1 _Z19MatrixMulKernel_kjiPfS_S_i_param_2,
	.param .u32 _Z19MatrixMulKernel_kjiPfS_S_i_param_3
)
{
	.reg .pred 	%p<13>;
	.reg .b32 	%r<52>;
	.reg .b32 	%f<95>;
	.reg .b64 	%rd<84>;

	ld.param.u64 	%rd9, [_Z19MatrixMulKernel_kjiPfS_S_i_param_0];
	ld.param.u64 	%rd10, [_Z19MatrixMulKernel_kjiPfS_S_i_param_1];
	ld.param.u32 	%r25, [_Z19MatrixMulKernel_kjiPfS_S_i_param_3];
	cvta.to.global.u64 	%rd1, %rd9;
	cvta.to.global.u64 	%rd2, %rd10;
	mov.u32 	%r26, %ctaid.x;
	mov.u32 	%r1, %ntid.x;
	mov.u32 	%r27, %tid.x;
	mad.lo.s32 	%r45, %r26, %r1, %r27;
	mul.lo.s32 	%r3, %r25, %r25;
	setp.ge.s32 	%p1, %r45, %r3;
	@%p1 bra 	$L__BB6_17;
	setp.lt.s32 	%p2, %r25, 1;
	@%p2 bra 	$L__BB6_17;
	and.b32  	%r4, %r25, 15;
	and.b32  	%r5, %r25, 7;
	and.b32  	%r6, %r25, 3;
	mov.u32 	%r28, %nctaid.x;
	mul.lo.s32 	%r7, %r28, %r1;
	mul.wide.u32 	%rd5, %r25, 4;
$L__BB6_3:
	ld.param.u64 	%rd83, [_Z19MatrixMulKernel_kjiPfS_S_i_param_2];
	add.s32 	%r30, %r25, -1;
	setp.lt.u32 	%p3, %r30, 15;
	div.s32 	%r9, %r45, %r25;
	mul.lo.s32 	%r31, %r9, %r25;
	sub.s32 	%r10, %r45, %r31;
	cvta.to.global.u64 	%rd11, %rd83;
	mul.wide.s32 	%rd12, %r45, 4;
	add.s64 	%rd13, %rd11, %rd12;
	ld.global.f32 	%f1, [%rd13];
	mov.b32 	%r50, 0;
	@%p3 bra 	$L__BB6_6;
	and.b32  	%r32, %r25, 2147483632;
	neg.s32 	%r48, %r32;
	mov.u32 	%r46, %r9;
	mov.u32 	%r47, %r10;
$L__BB6_5:
	.pragma "nounroll";
	and.b32  	%r50, %r25, 2147483632;
	mul.wide.s32 	%rd14, %r46, 4;
	add.s64 	%rd15, %rd2, %rd14;
	ld.global.f32 	%f2, [%rd15];
	mul.wide.s32 	%rd16, %r47, 4;
	add.s64 	%rd17, %rd1, %rd16;
	mul.f32 	%f3, %f1, %f2;
	atom.global.add.f32 	%f4, [%rd17], %f3;
	mul.wide.u32 	%rd18, %r25, 4;
	add.s64 	%rd19, %rd15, %rd18;
	ld.global.f32 	%f5, [%rd19];
	add.s64 	%rd20, %rd17, %rd18;
	mul.f32 	%f6, %f1, %f5;
	atom.global.add.f32 	%f7, [%rd20], %f6;
	add.s64 	%rd21, %rd19, %rd18;
	ld.global.f32 	%f8, [%rd21];
	add.s64 	%rd22, %rd20, %rd18;
	mul.f32 	%f9, %f1, %f8;
	atom.global.add.f32 	%f10, [%rd22], %f9;
	add.s64 	%rd23, %rd21, %rd18;
	ld.global.f32 	%f11, [%rd23];
	add.s64 	%rd24, %rd22, %rd18;
	mul.f32 	%f12, %f1, %f11;
	atom.global.add.f32 	%f13, [%rd24], %f12;
	add.s64 	%rd25, %rd23, %rd18;
	ld.global.f32 	%f14, [%rd25];
	add.s64 	%rd26, %rd24, %rd18;
	mul.f32 	%f15, %f1, %f14;
	atom.global.add.f32 	%f16, [%rd26], %f15;
	add.s64 	%rd27, %rd25, %rd18;
	ld.global.f32 	%f17, [%rd27];
	add.s64 	%rd28, %rd26, %rd18;
	mul.f32 	%f18, %f1, %f17;
	atom.global.add.f32 	%f19, [%rd28], %f18;
	add.s64 	%rd29, %rd27, %rd18;
	ld.global.f32 	%f20, [%rd29];
	add.s64 	%rd30, %rd28, %rd18;
	mul.f32 	%f21, %f1, %f20;
	atom.global.add.f32 	%f22, [%rd30], %f21;
	add.s64 	%rd31, %rd29, %rd18;
	ld.global.f32 	%f23, [%rd31];
	add.s64 	%rd32, %rd30, %rd18;
	mul.f32 	%f24, %f1, %f23;
	atom.global.add.f32 	%f25, [%rd32], %f24;
	add.s64 	%rd33, %rd31, %rd18;
	ld.global.f32 	%f26, [%rd33];
	add.s64 	%rd34, %rd32, %rd18;
	mul.f32 	%f27, %f1, %f26;
	atom.global.add.f32 	%f28, [%rd34], %f27;
	add.s64 	%rd35, %rd33, %rd18;
	ld.global.f32 	%f29, [%rd35];
	add.s64 	%rd36, %rd34, %rd18;
	mul.f32 	%f30, %f1, %f29;
	atom.global.add.f32 	%f31, [%rd36], %f30;
	add.s64 	%rd37, %rd35, %rd18;
	ld.global.f32 	%f32, [%rd37];
	add.s64 	%rd38, %rd36, %rd18;
	mul.f32 	%f33, %f1, %f32;
	atom.global.add.f32 	%f34, [%rd38], %f33;
	add.s64 	%rd39, %rd37, %rd18;
	ld.global.f32 	%f35, [%rd39];
	add.s64 	%rd40, %rd38, %rd18;
	mul.f32 	%f36, %f1, %f35;
	atom.global.add.f32 	%f37, [%rd40], %f36;
	add.s64 	%rd41, %rd39, %rd18;
	ld.global.f32 	%f38, [%rd41];
	add.s64 	%rd42, %rd40, %rd18;
	mul.f32 	%f39, %f1, %f38;
	atom.global.add.f32 	%f40, [%rd42], %f39;
	add.s64 	%rd43, %rd41, %rd18;
	ld.global.f32 	%f41, [%rd43];
	add.s64 	%rd44, %rd42, %rd18;
	mul.f32 	%f42, %f1, %f41;
	atom.global.add.f32 	%f43, [%rd44], %f42;
	add.s64 	%rd45, %rd43, %rd18;
	ld.global.f32 	%f44, [%rd45];
	add.s64 	%rd46, %rd44, %rd18;
	mul.f32 	%f45, %f1, %f44;
	atom.global.add.f32 	%f46, [%rd46], %f45;
	add.s64 	%rd47, %rd45, %rd18;
	ld.global.f32 	%f47, [%rd47];
	add.s64 	%rd48, %rd46, %rd18;
	mul.f32 	%f48, %f1, %f47;
	atom.global.add.f32 	%f49, [%rd48], %f48;
	add.s32 	%r48, %r48, 16;
	shl.b32 	%r33, %r25, 4;
	add.s32 	%r47, %r47, %r33;
	add.s32 	%r46, %r46, %r33;
	setp.ne.s32 	%p4, %r48, 0;
	@%p4 bra 	$L__BB6_5;
$L__BB6_6:
	setp.eq.s32 	%p5, %r4, 0;
	@%p5 bra 	$L__BB6_16;
	add.s32 	%r34, %r4, -1;
	setp.lt.u32 	%p6, %r34, 7;
	@%p6 bra 	$L__BB6_9;
	mul.lo.s32 	%r35, %r50, %r25;
	add.s32 	%r36, %r35, %r9;
	mul.wide.s32 	%rd49, %r36, 4;
	add.s64 	%rd50, %rd2, %rd49;
	ld.global.f32 	%f50, [%rd50];
	add.s32 	%r37, %r35, %r10;
	mul.wide.s32 	%rd51, %r37, 4;
	add.s64 	%rd52, %rd1, %rd51;
	mul.f32 	%f51, %f1, %f50;
	atom.global.add.f32 	%f52, [%rd52], %f51;
	mul.wide.u32 	%rd53, %r25, 4;
	add.s64 	%rd54, %rd50, %rd53;
	ld.global.f32 	%f53, [%rd54];
	add.s64 	%rd55, %rd52, %rd53;
	mul.f32 	%f54, %f1, %f53;
	atom.global.add.f32 	%f55, [%rd55], %f54;
	add.s64 	%rd56, %rd54, %rd53;
	ld.global.f32 	%f56, [%rd56];
	add.s64 	%rd57, %rd55, %rd53;
	mul.f32 	%f57, %f1, %f56;
	atom.global.add.f32 	%f58, [%rd57], %f57;
	add.s64 	%rd58, %rd56, %rd53;
	ld.global.f32 	%f59, [%rd58];
	add.s64 	%rd59, %rd57, %rd53;
	mul.f32 	%f60, %f1, %f59;
	atom.global.add.f32 	%f61, [%rd59], %f60;
	add.s64 	%rd60, %rd58, %rd53;
	ld.global.f32 	%f62, [%rd60];
	add.s64 	%rd61, %rd59, %rd53;
	mul.f32 	%f63, %f1, %f62;
	atom.global.add.f32 	%f64, [%rd61], %f63;
	add.s64 	%rd62, %rd60, %rd53;
	ld.global.f32 	%f65, [%rd62];
	add.s64 	%rd63, %rd61, %rd53;
	mul.f32 	%f66, %f1, %f65;
	atom.global.add.f32 	%f67, [%rd63], %f66;
	add.s64 	%rd64, %rd62, %rd53;
	ld.global.f32 	%f68, [%rd64];
	add.s64 	%rd65, %rd63, %rd53;
	mul.f32 	%f69, %f1, %f68;
	atom.global.add.f32 	%f70, [%rd65], %f69;
	add.s64 	%rd66, %rd64, %rd53;
	ld.global.f32 	%f71, [%rd66];
	add.s64 	%rd67, %rd65, %rd53;
	mul.f32 	%f72, %f1, %f71;
	atom.global.add.f32 	%f73, [%rd67], %f72;
	add.s32 	%r50, %r50, 8;
$L__BB6_9:
	setp.eq.s32 	%p7, %r5, 0;
	@%p7 bra 	$L__BB6_16;
	add.s32 	%r38, %r5, -1;
	setp.lt.u32 	%p8, %r38, 3;
	@%p8 bra 	$L__BB6_12;
	mul.lo.s32 	%r39, %r50, %r25;
	add.s32 	%r40, %r39, %r9;
	mul.wide.s32 	%rd68, %r40, 4;
	add.s64 	%rd69, %rd2, %rd68;
	ld.global.f32 	%f74, [%rd69];
	add.s32 	%r41, %r39, %r10;
	mul.wide.s32 	%rd70, %r41, 4;
	add.s64 	%rd71, %rd1, %rd70;
	mul.f32 	%f75, %f1, %f74;
	atom.global.add.f32 	%f76, [%rd71], %f75;
	add.s64 	%rd73, %rd69, %rd5;
	ld.global.f32 	%f77, [%rd73];
	add.s64 	%rd74, %rd71, %rd5;
	mul.f32 	%f78, %f1, %f77;
	atom.global.add.f32 	%f79, [%rd74], %f78;
	add.s64 	%rd75, %rd73, %rd5;
	ld.global.f32 	%f80, [%rd75];
	add.s64 	%rd76, %rd74, %rd5;
	mul.f32 	%f81, %f1, %f80;
	atom.global.add.f32 	%f82, [%rd76], %f81;
	add.s64 	%rd77, %rd75, %rd5;
	ld.global.f32 	%f83, [%rd77];
	add.s64 	%rd78, %rd76, %rd5;
	mul.f32 	%f84, %f1, %f83;
	atom.global.add.f32 	%f85, [%rd78], %f84;
	add.s32 	%r50, %r50, 4;
$L__BB6_12:
	setp.eq.s32 	%p9, %r6, 0;
	@%p9 bra 	$L__BB6_16;
	setp.eq.s32 	%p10, %r6, 1;
	mul.lo.s32 	%r42, %r50, %r25;
	add.s32 	%r43, %r42, %r9;
	mul.wide.s32 	%rd79, %r43, 4;
	add.s64 	%rd3, %rd2, %rd79;
	ld.global.f32 	%f86, [%rd3];
	add.s32 	%r44, %r42, %r10;
	mul.wide.s32 	%rd80, %r44, 4;
	add.s64 	%rd4, %rd1, %rd80;
	mul.f32 	%f87, %f1, %f86;
	atom.global.add.f32 	%f88, [%rd4], %f87;
	@%p10 bra 	$L__BB6_16;
	setp.eq.s32 	%p11, %r6, 2;
	add.s64 	%rd6, %rd3, %rd5;
	ld.global.f32 	%f89, [%rd6];
	add.s64 	%rd7, %rd4, %rd5;
	mul.f32 	%f90, %f1, %f89;
	atom.global.add.f32 	%f91, [%rd7], %f90;
	@%p11 bra 	$L__BB6_16;
	add.s64 	%rd81, %rd6, %rd5;
	ld.global.f32 	%f92, [%rd81];
	add.s64 	%rd82, %rd7, %rd5;
	mul.f32 	%f93, %f1, %f92;
	atom.global.add.f32 	%f94, [%rd82], %f93;
$L__BB6_16:
	add.s32 	%r45, %r45, %r7;
	setp.lt.s32 	%p12, %r45, %r3;
	@%p12 bra 	$L__BB6_3;
$L__BB6_17:
	ret;

}


// ===== COMPILED SASS (sm_100) =====

	.target	sm_100

	.elftype	@"ET_EXEC"


//--------------------- .note.nv.tkinfo           --------------------------
	.section	.note.nv.tkinfo,"",@"SHT_NOTE"
	.sectionflags	@"SHF_NOTE_NV_TKINFO"
	.tkinfo
        /*0018*/ 	.word	0x00000002
        /*0030*/ 	.string	""
        /*0030*/ 	.string	"ptxas"
        /*0030*/ 	.string	"Cuda compilation tools, release 13.0, V13.0.88"
        /*0030*/ 	.string	"Build cuda_13.0.r13.0/compiler.36424714_0"
        /*0030*/ 	.string	"-arch sm_100 -m 64 "



//--------------------- .note.nv.cuinfo           --------------------------
	.section	.note.nv.cuinfo,"",@"SHT_NOTE"
	.sectionflags	@"SHF_NOTE_NV_CUINFO"
        /*0018*/ 	.short	0x0002
        /*001a*/ 	.short	0x0064
        /*001c*/ 	.short	0x0082
	.zero		2


//--------------------- .nv.info                  --------------------------
	.section	.nv.info,"",@"SHT_CUDA_INFO"
	.align	4


	//----- nvinfo : EIATTR_REGCOUNT
	.align		4
        /*0000*/ 	.byte	0x04, 0x2f
        /*0002*/ 	.short	(.L_1 - .L_0)
	.align		4
.L_0:
        /*0004*/ 	.word	index@(_Z15MatrixMulKernelPfS_S_i)
        /*0008*/ 	.word	0x00000020


	//----- nvinfo : EIATTR_FRAME_SIZE
	.align		4
.L_1:
        /*000c*/ 	.byte	0x04, 0x11
        /*000e*/ 	.short	(.L_3 - .L_2)
	.align		4
.L_2:
        /*0010*/ 	.word	index@(_Z15MatrixMulKernelPfS_S_i)
        /*0014*/ 	.word	0x00000000


	//----- nvinfo : EIATTR_REGCOUNT
	.align		4
.L_3:
        /*0018*/ 	.byte	0x04, 0x2f
        /*001a*/ 	.short	(.L_5 - .L_4)
	.align		4
.L_4:
        /*001c*/ 	.word	index@(_Z19MatrixMulKernel_ijkPfS_S_i)
        /*0020*/ 	.word	0x00000020


	//----- nvinfo : EIATTR_FRAME_SIZE
	.align		4
.L_5:
        /*0024*/ 	.byte	0x04, 0x11
        /*0026*/ 	.short	(.L_7 - .L_6)
	.align		4
.L_6:
        /*0028*/ 	.word	index@(_Z19MatrixMulKernel_ijkPfS_S_i)
        /*002c*/ 	.word	0x00000000


	//----- nvinfo : EIATTR_REGCOUNT
	.align		4
.L_7:
        /*0030*/ 	.byte	0x04, 0x2f
        /*0032*/ 	.short	(.L_9 - .L_8)
	.align		4
.L_8:
        /*0034*/ 	.word	index@(_Z19MatrixMulKernel_ikjPfS_S_i)
        /*0038*/ 	.word	0x0000001e


	//----- nvinfo : EIATTR_FRAME_SIZE
	.align		4
.L_9:
        /*003c*/ 	.byte	0x04, 0x11
        /*003e*/ 	.short	(.L_11 - .L_10)
	.align		4
.L_10:
        /*0040*/ 	.word	index@(_Z19MatrixMulKernel_ikjPfS_S_i)
        /*0044*/ 	.word	0x00000000


	//----- nvinfo : EIATTR_REGCOUNT
	.align		4
.L_11:
        /*0048*/ 	.byte	0x04, 0x2f
        /*004a*/ 	.short	(.L_13 - .L_12)
	.align		4
.L_12:
        /*004c*/ 	.word	index@(_Z19MatrixMulKernel_jikPfS_S_i)
        /*0050*/ 	.word	0x00000020


	//----- nvinfo : EIATTR_FRAME_SIZE
	.align		4
.L_13:
        /*0054*/ 	.byte	0x04, 0x11
        /*0056*/ 	.short	(.L_15 - .L_14)
	.align		4
.L_14:
        /*0058*/ 	.word	index@(_Z19MatrixMulKernel_jikPfS_S_i)
        /*005c*/ 	.word	0x00000000


	//----- nvinfo : EIATTR_REGCOUNT
	.align		4
.L_15:
        /*0060*/ 	.byte	0x04, 0x2f
        /*0062*/ 	.short	(.L_17 - .L_16)
	.align		4
.L_16:
        /*0064*/ 	.word	index@(_Z19MatrixMulKernel_kijPfS_S_i)
        /*0068*/ 	.word	0x0000001e


	//----- nvinfo : EIATTR_FRAME_SIZE
	.align		4
.L_17:
        /*006c*/ 	.byte	0x04, 0x11
        /*006e*/ 	.short	(.L_19 - .L_18)
	.align		4
.L_18:
        /*0070*/ 	.word	index@(_Z19MatrixMulKernel_kijPfS_S_i)
        /*0074*/ 	.word	0x00000000


	//----- nvinfo : EIATTR_REGCOUNT
	.align		4
.L_19:
        /*0078*/ 	.byte	0x04, 0x2f
        /*007a*/ 	.short	(.L_21 - .L_20)
	.align		4
.L_20:
        /*007c*/ 	.word	index@(_Z19MatrixMulKernel_jkiPfS_S_i)
        /*0080*/ 	.word	0x00000020


	//----- nvinfo : EIATTR_FRAME_SIZE
	.align		4
.L_21:
        /*0084*/ 	.byte	0x04, 0x11
        /*0086*/ 	.short	(.L_23 - .L_22)
	.align		4
.L_22:
        /*0088*/ 	.word	index@(_Z19MatrixMulKernel_jkiPfS_S_i)
        /*008c*/ 	.word	0x00000000


	//----- nvinfo : EIATTR_REGCOUNT
	.align		4
.L_23:
        /*0090*/ 	.byte	0x04, 0x2f
        /*0092*/ 	.short	(.L_25 - .L_24)
	.align		4
.L_24:
        /*0094*/ 	.word	index@(_Z19MatrixMulKernel_kjiPfS_S_i)
        /*0098*/ 	.word	0x00000020


	//----- nvinfo : EIATTR_FRAME_SIZE
	.align		4
.L_25:
        /*009c*/ 	.byte	0x04, 0x11
        /*009e*/ 	.short	(.L_27 - .L_26)
	.align		4
.L_26:
        /*00a0*/ 	.word	index@(_Z19MatrixMulKernel_kjiPfS_S_i)
        /*00a4*/ 	.word	0x00000000


	//----- nvinfo : EIATTR_MIN_STACK_SIZE
	.align		4
.L_27:
        /*00a8*/ 	.byte	0x04, 0x12
        /*00aa*/ 	.short	(.L_29 - .L_28)
	.align		4
.L_28:
        /*00ac*/ 	.word	index@(_Z19MatrixMulKernel_kjiPfS_S_i)
        /*00b0*/ 	.word	0x00000000


	//----- nvinfo : EIATTR_MIN_STACK_SIZE
	.align		4
.L_29:
        /*00b4*/ 	.byte	0x04, 0x12
        /*00b6*/ 	.short	(.L_31 - .L_30)
	.align		4
.L_30:
        /*00b8*/ 	.word	index@(_Z19MatrixMulKernel_jkiPfS_S_i)
        /*00bc*/ 	.word	0x00000000


	//----- nvinfo : EIATTR_MIN_STACK_SIZE
	.align		4
.L_31:
        /*00c0*/ 	.byte	0x04, 0x12
        /*00c2*/ 	.short	(.L_33 - .L_32)
	.align		4
.L_32:
        /*00c4*/ 	.word	index@(_Z19MatrixMulKernel_kijPfS_S_i)
        /*00c8*/ 	.word	0x00000000


	//----- nvinfo : EIATTR_MIN_STACK_SIZE
	.align		4
.L_33:
        /*00cc*/ 	.byte	0x04, 0x12
        /*00ce*/ 	.short	(.L_35 - .L_34)
	.align		4
.L_34:
        /*00d0*/ 	.word	index@(_Z19MatrixMulKernel_jikPfS_S_i)
        /*00d4*/ 	.word	0x00000000


	//----- nvinfo : EIATTR_MIN_STACK_SIZE
	.align		4
.L_35:
        /*00d8*/ 	.byte	0x04, 0x12
        /*00da*/ 	.short	(.L_37 - .L_36)
	.align		4
.L_36:
        /*00dc*/ 	.word	index@(_Z19MatrixMulKernel_ikjPfS_S_i)
        /*00e0*/ 	.word	0x00000000


	//----- nvinfo : EIATTR_MIN_STACK_SIZE
	.align		4
.L_37:
        /*00e4*/ 	.byte	0x04, 0x12
        /*00e6*/ 	.short	(.L_39 - .L_38)
	.align		4
.L_38:
        /*00e8*/ 	.word	index@(_Z19MatrixMulKernel_ijkPfS_S_i)
        /*00ec*/ 	.word	0x00000000


	//----- nvinfo : EIATTR_MIN_STACK_SIZE
	.align		4
.L_39:
        /*00f0*/ 	.byte	0x04, 0x12
        /*00f2*/ 	.short	(.L_41 - .L_40)
	.align		4
.L_40:
        /*00f4*/ 	.word	index@(_Z15MatrixMulKernelPfS_S_i)
        /*00f8*/ 	.word	0x00000000
.L_41:


//--------------------- .nv.compat                --------------------------
	.section	.nv.compat,"",@"SHT_CUDA_COMPAT_INFO"
	.align	4
        /*0000*/ 	.byte	0x02, 0x09, 0x00, 0x00, 0x02, 0x02, 0x01, 0x00, 0x02, 0x05, 0x05, 0x00, 0x03, 0x07, 0x01, 0x01
        /*0010*/ 	.byte	0x02, 0x03, 0x00, 0x00, 0x02, 0x06, 0x01, 0x00, 0x04, 0x0b, 0x08, 0x00, 0x09, 0x00, 0x00, 0x00
        /*0020*/ 	.byte	0x00, 0x00, 0x00, 0x00


//--------------------- .nv.info._Z19MatrixMulKernel_kjiPfS_S_i --------------------------
	.section	.nv.info._Z19MatrixMulKernel_kjiPfS_S_i,"",@"SHT_CUDA_INFO"
	.sectionflags	@""
	.align	4


	//----- nvinfo : EIATTR_CUDA_API_VERSION
	.align		4
        /*0000*/ 	.byte	0x04, 0x37
        /*0002*/ 	.short	(.L_43 - .L_42)
.L_42:
        /*0004*/ 	.word	0x00000082


	//----- nvinfo : EIATTR_KPARAM_INFO
	.align		4
.L_43:
        /*0008*/ 	.byte	0x04, 0x17
        /*000a*/ 	.short	(.L_45 - .L_44)
.L_44:
        /*000c*/ 	.word	0x00000000
        /*0010*/ 	.short	0x0003
        /*0012*/ 	.short	0x0018
        /*0014*/ 	.byte	0x00, 0xf0, 0x11, 0x00


	//----- nvinfo : EIATTR_KPARAM_INFO
	.align		4
.L_45:
        /*0018*/ 	.byte	0x04, 0x17
        /*001a*/ 	.short	(.L_47 - .L_46)
.L_46:
        /*001c*/ 	.word	0x00000000
        /*0020*/ 	.short	0x0002
        /*0022*/ 	.short	0x0010
        /*0024*/ 	.byte	0x00, 0xf5, 0x21, 0x00


	//----- nvinfo : EIATTR_KPARAM_INFO
	.align		4
.L_47:
        /*0028*/ 	.byte	0x04, 0x17
        /*002a*/ 	.short	(.L_49 - .L_48)
.L_48:
        /*002c*/ 	.word	0x00000000
        /*0030*/ 	.short	0x0001
        /*0032*/ 	.short	0x0008
        /*0034*/ 	.byte	0x00, 0xf5, 0x21, 0x00


	//----- nvinfo : EIATTR_KPARAM_INFO
	.align		4
.L_49:
        /*0038*/ 	.byte	0x04, 0x17
        /*003a*/ 	.short	(.L_51 - .L_50)
.L_50:
        /*003c*/ 	.word	0x00000000
        /*0040*/ 	.short	0x0000
        /*0042*/ 	.short	0x0000
        /*0044*/ 	.byte	0x00, 0xf5, 0x21, 0x00


	//----- nvinfo : EIATTR_SPARSE_MMA_MASK
	.align		4
.L_51:
        /*0048*/ 	.byte	0x03, 0x50
        /*004a*/ 	.short	0x0000


	//----- nvinfo : EIATTR_MAXREG_COUNT
	.align		4
        /*004c*/ 	.byte	0x03, 0x1b
        /*004e*/ 	.short	0x00ff


	//----- nvinfo : EIATTR_MERCURY_ISA_VERSION
	.align		4
        /*0050*/ 	.byte	0x03, 0x5f
        /*0052*/ 	.short	0x0101


	//----- nvinfo : EIATTR_VRC_CTA_INIT_COUNT
	.align		4
        /*0054*/ 	.byte	0x02, 0x4a
	.zero		1
	.zero		1


	//----- nvinfo : EIATTR_EXIT_INSTR_OFFSETS
	.align		4
        /*0058*/ 	.byte	0x04, 0x1c
        /*005a*/ 	.short	(.L_53 - .L_52)


	//   ....[0]....
.L_52:
        /*005c*/ 	.word	0x00000080


	//   ....[1]....
        /*0060*/ 	.word	0x000000a0


	//   ....[2]....
        /*0064*/ 	.word	0x00000f90


	//----- nvinfo : EIATTR_CRS_STACK_SIZE
	.align		4
.L_53:
        /*0068*/ 	.byte	0x04, 0x1e
        /*006a*/ 	.short	(.L_55 - .L_54)
.L_54:
        /*006c*/ 	.word	0x00000000


	//----- nvinfo : EIATTR_CBANK_PARAM_SIZE
	.align		4
.L_55:
        /*0070*/ 	.byte	0x03, 0x19
        /*0072*/ 	.short	0x001c


	//----- nvinfo : EIATTR_PARAM_CBANK
	.align		4
        /*0074*/ 	.byte	0x04, 0x0a
        /*0076*/ 	.short	(.L_57 - .L_56)
	.align		4
.L_56:
        /*0078*/ 	.word	index@(.nv.constant0._Z19MatrixMulKernel_kjiPfS_S_i)
        /*007c*/ 	.short	0x0380
        /*007e*/ 	.short	0x001c


	//----- nvinfo : EIATTR_SW_WAR
	.align		4
.L_57:
        /*0080*/ 	.byte	0x04, 0x36
        /*0082*/ 	.short	(.L_59 - .L_58)
.L_58:
        /*0084*/ 	.word	0x00000008
.L_59:


//--------------------- .nv.info._Z19MatrixMulKernel_jkiPfS_S_i --------------------------
	.section	.nv.info._Z19MatrixMulKernel_jkiPfS_S_i,"",@"SHT_CUDA_INFO"
	.sectionflags	@""
	.align	4


	//----- nvinfo : EIATTR_CUDA_API_VERSION
	.align		4
        /*0000*/ 	.byte	0x04, 0x37
        /*0002*/ 	.short	(.L_61 - .L_60)
.L_60:
        /*0004*/ 	.word	0x00000082


	//----- nvinfo : EIATTR_KPARAM_INFO
	.align		4
.L_61:
        /*0008*/ 	.byte	0x04, 0x17
        /*000a*/ 	.short	(.L_63 - .L_62)
.L_62:
        /*000c*/ 	.word	0x00000000
        /*0010*/ 	.short	0x0003
        /*0012*/ 	.short	0x0018
        /*0014*/ 	.byte	0x00, 0xf0, 0x11, 0x00


	//----- nvinfo : EIATTR_KPARAM_INFO
	.align		4
.L_63:
        /*0018*/ 	.byte	0x04, 0x17
        /*001a*/ 	.short	(.L_65 - .L_64)
.L_64:
        /*001c*/ 	.word	0x00000000
        /*0020*/ 	.short	0x0002
        /*0022*/ 	.short	0x0010
        /*0024*/ 	.byte	0x00, 0xf5, 0x21, 0x00


	//----- nvinfo : EIATTR_KPARAM_INFO
	.align		4
.L_65:
        /*0028*/ 	.byte	0x04, 0x17
        /*002a*/ 	.short	(.L_67 - .L_66)
.L_66:
        /*002c*/ 	.word	0x00000000
        /*0030*/ 	.short	0x0001
        /*0032*/ 	.short	0x0008
        /*0034*/ 	.byte	0x00, 0xf5, 0x21, 0x00


	//----- nvinfo : EIATTR_KPARAM_INFO
	.align		4
.L_67:
        /*0038*/ 	.byte	0x04, 0x17
        /*003a*/ 	.short	(.L_69 - .L_68)
.L_68:
        /*003c*/ 	.word	0x00000000
        /*0040*/ 	.short	0x0000
        /*0042*/ 	.short	0x0000
        /*0044*/ 	.byte	0x00, 0xf5, 0x21, 0x00


	//----- nvinfo : EIATTR_SPARSE_MMA_MASK
	.align		4
.L_69:
        /*0048*/ 	.byte	0x03, 0x50
        /*004a*/ 	.short	0x0000


	//----- nvinfo : EIATTR_MAXREG_COUNT
	.align		4
        /*004c*/ 	.byte	0x03, 0x1b
        /*004e*/ 	.short	0x00ff


	//----- nvinfo : EIATTR_MERCURY_ISA_VERSION
	.align		4
        /*0050*/ 	.byte	0x03, 0x5f
        /*0052*/ 	.short	0x0101


	//----- nvinfo : EIATTR_VRC_CTA_INIT_COUNT
	.align		4
        /*0054*/ 	.byte	0x02, 0x4a
	.zero		1
	.zero		1


	//----- nvinfo : EIATTR_EXIT_INSTR_OFFSETS
	.align		4
        /*0058*/ 	.byte	0x04, 0x1c
        /*005a*/ 	.short	(.L_71 - .L_70)


	//   ....[0]....
.L_70:
        /*005c*/ 	.word	0x00000080


	//   ....[1]....
        /*0060*/ 	.word	0x000000a0


	//   ....[2]....
        /*0064*/ 	.word	0x00000fb0


	//----- nvinfo : EIATTR_CRS_STACK_SIZE
	.align		4
.L_71:
        /*0068*/ 	.byte	0x04, 0x1e
        /*006a*/ 	.short	(.L_73 - .L_72)
.L_72:
        /*006c*/ 	.word	0x00000000


	//----- nvinfo : EIATTR_CBANK_PARAM_SIZE
	.align		4
.L_73:
        /*0070*/ 	.byte	0x03, 0x19
        /*0072*/ 	.short	0x001c


	//----- nvinfo : EIATTR_PARAM_CBANK
	.align		4
        /*0074*/ 	.byte	0x04, 0x0a
        /*0076*/ 	.short	(.L_75 - .L_74)
	.align		4
.L_74:
        /*0078*/ 	.word	index@(.nv.constant0._Z19MatrixMulKernel_jkiPfS_S_i)
        /*007c*/ 	.short	0x0380
        /*007e*/ 	.short	0x001c


	//----- nvinfo : EIATTR_SW_WAR
	.align		4
.L_75:
        /*0080*/ 	.byte	0x04, 0x36
        /*0082*/ 	.short	(.L_77 - .L_76)
.L_76:
        /*0084*/ 	.word	0x00000008
.L_77:


//--------------------- .nv.info._Z19MatrixMulKernel_kijPfS_S_i --------------------------
	.section	.nv.info._Z19MatrixMulKernel_kijPfS_S_i,"",@"SHT_CUDA_INFO"
	.sectionflags	@""
	.align	4


	//----- nvinfo : EIATTR_CUDA_API_VERSION
	.align		4
        /*0000*/ 	.byte	0x04, 0x37
        /*0002*/ 	.short	(.L_79 - .L_78)
.L_78:
        /*0004*/ 	.word	0x00000082


	//----- nvinfo : EIATTR_KPARAM_INFO
	.align		4
.L_79:
        /*0008*/ 	.byte	0x04, 0x17
        /*000a*/ 	.short	(.L_81 - .L_80)
.L_80:
        /*000c*/ 	.word	0x00000000
        /*0010*/ 	.short	0x0003
        /*0012*/ 	.short	0x0018
        /*0014*/ 	.byte	0x00, 0xf0, 0x11, 0x00


	//----- nvinfo : EIATTR_KPARAM_INFO
	.align		4
.L_81:
        /*0018*/ 	.byte	0x04, 0x17
        /*001a*/ 	.short	(.L_83 - .L_82)
.L_82:
        /*001c*/ 	.word	0x00000000
        /*0020*/ 	.short	0x0002
        /*0022*/ 	.short	0x0010
        /*0024*/ 	.byte	0x00, 0xf5, 0x21, 0x00


	//----- nvinfo : EIATTR_KPARAM_INFO
	.align		4
.L_83:
        /*0028*/ 	.byte	0x04, 0x17
        /*002a*/ 	.short	(.L_85 - .L_84)
.L_84:
        /*002c*/ 	.word	0x00000000
        /*0030*/ 	.short	0x0001
        /*0032*/ 	.short	0x0008
        /*0034*/ 	.byte	0x00, 0xf5, 0x21, 0x00


	//----- nvinfo : EIATTR_KPARAM_INFO
	.align		4
.L_85:
        /*0038*/ 	.byte	0x04, 0x17
        /*003a*/ 	.short	(.L_87 - .L_86)
.L_86:
        /*003c*/ 	.word	0x00000000
        /*0040*/ 	.short	0x0000
        /*0042*/ 	.short	0x0000
        /*0044*/ 	.byte	0x00, 0xf5, 0x21, 0x00


	//----- nvinfo : EIATTR_SPARSE_MMA_MASK
	.align		4
.L_87:
        /*0048*/ 	.byte	0x03, 0x50
        /*004a*/ 	.short	0x0000


	//----- nvinfo : EIATTR_MAXREG_COUNT
	.align		4
        /*004c*/ 	.byte	0x03, 0x1b
        /*004e*/ 	.short	0x00ff


	//----- nvinfo : EIATTR_MERCURY_ISA_VERSION
	.align		4
        /*0050*/ 	.byte	0x03, 0x5f
        /*0052*/ 	.short	0x0101


	//----- nvinfo : EIATTR_VRC_CTA_INIT_COUNT
	.align		4
        /*0054*/ 	.byte	0x02, 0x4a
	.zero		1
	.zero		1


	//----- nvinfo : EIATTR_EXIT_INSTR_OFFSETS
	.align		4
        /*0058*/ 	.byte	0x04, 0x1c
        /*005a*/ 	.short	(.L_89 - .L_88)


	//   ....[0]....
.L_88:
        /*005c*/ 	.word	0x00000080


	//   ....[1]....
        /*0060*/ 	.word	0x000000a0


	//   ....[2]....
        /*0064*/ 	.word	0x00000c80


	//----- nvinfo : EIATTR_CRS_STACK_SIZE
	.align		4
.L_89:
        /*0068*/ 	.byte	0x04, 0x1e
        /*006a*/ 	.short	(.L_91 - .L_90)
.L_90:
        /*006c*/ 	.word	0x00000000


	//----- nvinfo : EIATTR_CBANK_PARAM_SIZE
	.align		4
.L_91:
        /*0070*/ 	.byte	0x03, 0x19
        /*0072*/ 	.short	0x001c


	//----- nvinfo : EIATTR_PARAM_CBANK
	.align		4
        /*0074*/ 	.byte	0x04, 0x0a
        /*0076*/ 	.short	(.L_93 - .L_92)
	.align		4
.L_92:
        /*0078*/ 	.word	index@(.nv.constant0._Z19MatrixMulKernel_kijPfS_S_i)
        /*007c*/ 	.short	0x0380
        /*007e*/ 	.short	0x001c


	//----- nvinfo : EIATTR_SW_WAR
	.align		4
.L_93:
        /*0080*/ 	.byte	0x04, 0x36
        /*0082*/ 	.short	(.L_95 - .L_94)
.L_94:
        /*0084*/ 	.word	0x00000008
.L_95:


//--------------------- .nv.info._Z19MatrixMulKernel_jikPfS_S_i --------------------------
	.section	.nv.info._Z19MatrixMulKernel_jikPfS_S_i,"",@"SHT_CUDA_INFO"
	.sectionflags	@""
	.align	4


	//----- nvinfo : EIATTR_CUDA_API_VERSION
	.align		4
        /*0000*/ 	.byte	0x04, 0x37
        /*0002*/ 	.short	(.L_97 - .L_96)
.L_96:
        /*0004*/ 	.word	0x00000082


	//----- nvinfo : EIATTR_KPARAM_INFO
	.align		4
.L_97:
        /*0008*/ 	.byte	0x04, 0x17
        /*000a*/ 	.short	(.L_99 - .L_98)
.L_98:
        /*000c*/ 	.word	0x00000000
        /*0010*/ 	.short	0x0003
        /*0012*/ 	.short	0x0018
        /*0014*/ 	.byte	0x00, 0xf0, 0x11, 0x00


	//----- nvinfo : EIATTR_KPARAM_INFO
	.align		4
.L_99:
        /*0018*/ 	.byte	0x04, 0x17
        /*001a*/ 	.short	(.L_101 - .L_100)
.L_100:
        /*001c*/ 	.word	0x00000000
        /*0020*/ 	.short	0x0002
        /*0022*/ 	.short	0x0010
        /*0024*/ 	.byte	0x00, 0xf5, 0x21, 0x00


	//----- nvinfo : EIATTR_KPARAM_INFO
	.align		4
.L_101:
        /*0028*/ 	.byte	0x04, 0x17
        /*002a*/ 	.short	(.L_103 - .L_102)
.L_102:
        /*002c*/ 	.word	0x00000000
        /*0030*/ 	.short	0x0001
        /*0032*/ 	.short	0x0008
        /*0034*/ 	.byte	0x00, 0xf5, 0x21, 0x00


	//----- nvinfo : EIATTR_KPARAM_INFO
	.align		4
.L_103:
        /*0038*/ 	.byte	0x04, 0x17
        /*003a*/ 	.short	(.L_105 - .L_104)
.L_104:
        /*003c*/ 	.word	0x00000000
        /*0040*/ 	.short	0x0000
        /*0042*/ 	.short	0x0000
        /*0044*/ 	.byte	0x00, 0xf5, 0x21, 0x00


	//----- nvinfo : EIATTR_SPARSE_MMA_MASK
	.align		4
.L_105:
        /*0048*/ 	.byte	0x03, 0x50
        /*004a*/ 	.short	0x0000


	//----- nvinfo : EIATTR_MAXREG_COUNT
	.align		4
        /*004c*/ 	.byte	0x03, 0x1b
        /*004e*/ 	.short	0x00ff


	//----- nvinfo : EIATTR_MERCURY_ISA_VERSION
	.align		4
        /*0050*/ 	.byte	0x03, 0x5f
        /*0052*/ 	.short	0x0101


	//----- nvinfo : EIATTR_VRC_CTA_INIT_COUNT
	.align		4
        /*0054*/ 	.byte	0x02, 0x4a
	.zero		1
	.zero		1


	//----- nvinfo : EIATTR_EXIT_INSTR_OFFSETS
	.align		4
        /*0058*/ 	.byte	0x04, 0x1c
        /*005a*/ 	.short	(.L_107 - .L_106)


	//   ....[0]....
.L_106:
        /*005c*/ 	.word	0x00000080


	//   ....[1]....
        /*0060*/ 	.word	0x00000310


	//   ....[2]....
        /*0064*/ 	.word	0x00000c10


	//----- nvinfo : EIATTR_CRS_STACK_SIZE
	.align		4
.L_107:
        /*0068*/ 	.byte	0x04, 0x1e
        /*006a*/ 	.short	(.L_109 - .L_108)
.L_108:
        /*006c*/ 	.word	0x00000000


	//----- nvinfo : EIATTR_CBANK_PARAM_SIZE
	.align		4
.L_109:
        /*0070*/ 	.byte	0x03, 0x19
        /*0072*/ 	.short	0x001c


	//----- nvinfo : EIATTR_PARAM_CBANK
	.align		4
        /*0074*/ 	.byte	0x04, 0x0a
        /*0076*/ 	.short	(.L_111 - .L_110)
	.align		4
.L_110:
        /*0078*/ 	.word	index@(.nv.constant0._Z19MatrixMulKernel_jikPfS_S_i)
        /*007c*/ 	.short	0x0380
        /*007e*/ 	.short	0x001c


	//----- nvinfo : EIATTR_SW_WAR
	.align		4
.L_111:
        /*0080*/ 	.byte	0x04, 0x36
        /*0082*/ 	.short	(.L_113 - .L_112)
.L_112:
        /*0084*/ 	.word	0x00000008
.L_113:


//--------------------- .nv.info._Z19MatrixMulKernel_ikjPfS_S_i --------------------------
	.section	.nv.info._Z19MatrixMulKernel_ikjPfS_S_i,"",@"SHT_CUDA_INFO"
	.sectionflags	@""
	.align	4


	//----- nvinfo : EIATTR_CUDA_API_VERSION
	.align		4
        /*0000*/ 	.byte	0x04, 0x37
        /*0002*/ 	.short	(.L_115 - .L_114)
.L_114:
        /*0004*/ 	.word	0x00000082


	//----- nvinfo : EIATTR_KPARAM_INFO
	.align		4
.L_115:
        /*0008*/ 	.byte	0x04, 0x17
        /*000a*/ 	.short	(.L_117 - .L_116)
.L_116:
        /*000c*/ 	.word	0x00000000
        /*0010*/ 	.short	0x0003
        /*0012*/ 	.short	0x0018
        /*0014*/ 	.byte	0x00, 0xf0, 0x11, 0x00


	//----- nvinfo : EIATTR_KPARAM_INFO
	.align		4
.L_117:
        /*0018*/ 	.byte	0x04, 0x17
        /*001a*/ 	.short	(.L_119 - .L_118)
.L_118:
        /*001c*/ 	.word	0x00000000
        /*0020*/ 	.short	0x0002
        /*0022*/ 	.short	0x0010
        /*0024*/ 	.byte	0x00, 0xf5, 0x21, 0x00


	//----- nvinfo : EIATTR_KPARAM_INFO
	.align		4
.L_119:
        /*0028*/ 	.byte	0x04, 0x17
        /*002a*/ 	.short	(.L_121 - .L_120)
.L_120:
        /*002c*/ 	.word	0x00000000
        /*0030*/ 	.short	0x0001
        /*0032*/ 	.short	0x0008
        /*0034*/ 	.byte	0x00, 0xf5, 0x21, 0x00


	//----- nvinfo : EIATTR_KPARAM_INFO
	.align		4
.L_121:
        /*0038*/ 	.byte	0x04, 0x17
        /*003a*/ 	.short	(.L_123 - .L_122)
.L_122:
        /*003c*/ 	.word	0x00000000
        /*0040*/ 	.short	0x0000
        /*0042*/ 	.short	0x0000
        /*0044*/ 	.byte	0x00, 0xf5, 0x21, 0x00


	//----- nvinfo : EIATTR_SPARSE_MMA_MASK
	.align		4
.L_123:
        /*0048*/ 	.byte	0x03, 0x50
        /*004a*/ 	.short	0x0000


	//----- nvinfo : EIATTR_MAXREG_COUNT
	.align		4
        /*004c*/ 	.byte	0x03, 0x1b
        /*004e*/ 	.short	0x00ff


	//----- nvinfo : EIATTR_MERCURY_ISA_VERSION
	.align		4
        /*0050*/ 	.byte	0x03, 0x5f
        /*0052*/ 	.short	0x0101


	//----- nvinfo : EIATTR_VRC_CTA_INIT_COUNT
	.align		4
        /*0054*/ 	.byte	0x02, 0x4a
	.zero		1
	.zero		1


	//----- nvinfo : EIATTR_EXIT_INSTR_OFFSETS
	.align		4
        /*0058*/ 	.byte	0x04, 0x1c
        /*005a*/ 	.short	(.L_125 - .L_124)


	//   ....[0]....
.L_124:
        /*005c*/ 	.word	0x00000080


	//   ....[1]....
        /*0060*/ 	.word	0x000000a0


	//   ....[2]....
        /*0064*/ 	.word	0x00000c30


	//----- nvinfo : EIATTR_CRS_STACK_SIZE
	.align		4
.L_125:
        /*0068*/ 	.byte	0x04, 0x1e
        /*006a*/ 	.short	(.L_127 - .L_126)
.L_126:
        /*006c*/ 	.word	0x00000000


	//----- nvinfo : EIATTR_CBANK_PARAM_SIZE
	.align		4
.L_127:
        /*0070*/ 	.byte	0x03, 0x19
        /*0072*/ 	.short	0x001c


	//----- nvinfo : EIATTR_PARAM_CBANK
	.align		4
        /*0074*/ 	.byte	0x04, 0x0a
        /*0076*/ 	.short	(.L_129 - .L_128)
	.align		4
.L_128:
        /*0078*/ 	.word	index@(.nv.constant0._Z19MatrixMulKernel_ikjPfS_S_i)
        /*007c*/ 	.short	0x0380
        /*007e*/ 	.short	0x001c


	//----- nvinfo : EIATTR_SW_WAR
	.align		4
.L_129:
        /*0080*/ 	.byte	0x04, 0x36
        /*0082*/ 	.short	(.L_131 - .L_130)
.L_130:
        /*0084*/ 	.word	0x00000008
.L_131:


//--------------------- .nv.info._Z19MatrixMulKernel_ijkPfS_S_i --------------------------
	.section	.nv.info._Z19MatrixMulKernel_ijkPfS_S_i,"",@"SHT_CUDA_INFO"
	.sectionflags	@""
	.align	4


	//----- nvinfo : EIATTR_CUDA_API_VERSION
	.align		4
        /*0000*/ 	.byte	0x04, 0x37
        /*0002*/ 	.short	(.L_133 - .L_132)
.L_132:
        /*0004*/ 	.word	0x00000082


	//----- nvinfo : EIATTR_KPARAM_INFO
	.align		4
.L_133:
        /*0008*/ 	.byte	0x04, 0x17
        /*000a*/ 	.short	(.L_135 - .L_134)
.L_134:
        /*000c*/ 	.word	0x00000000
        /*0010*/ 	.short	0x0003
        /*0012*/ 	.short	0x0018
        /*0014*/ 	.byte	0x00, 0xf0, 0x11, 0x00


	//----- nvinfo : EIATTR_KPARAM_INFO
	.align		4
.L_135:
        /*0018*/ 	.byte	0x04, 0x17
        /*001a*/ 	.short	(.L_137 - .L_136)
.L_136:
        /*001c*/ 	.word	0x00000000
        /*0020*/ 	.short	0x0002
        /*0022*/ 	.short	0x0010
        /*0024*/ 	.byte	0x00, 0xf5, 0x21, 0x00


	//----- nvinfo : EIATTR_KPARAM_INFO
	.align		4
.L_137:
        /*0028*/ 	.byte	0x04, 0x17
        /*002a*/ 	.short	(.L_139 - .L_138)
.L_138:
        /*002c*/ 	.word	0x00000000
        /*0030*/ 	.short	0x0001
        /*0032*/ 	.short	0x0008
        /*0034*/ 	.byte	0x00, 0xf5, 0x21, 0x00


	//----- nvinfo : EIATTR_KPARAM_INFO
	.align		4
.L_139:
        /*0038*/ 	.byte	0x04, 0x17
        /*003a*/ 	.short	(.L_141 - .L_140)
.L_140:
        /*003c*/ 	.word	0x00000000
        /*0040*/ 	.short	0x0000
        /*0042*/ 	.short	0x0000
        /*0044*/ 	.byte	0x00, 0xf5, 0x21, 0x00


	//----- nvinfo : EIATTR_SPARSE_MMA_MASK
	.align		4
.L_141:
        /*0048*/ 	.byte	0x03, 0x50
        /*004a*/ 	.short	0x0000


	//----- nvinfo : EIATTR_MAXREG_COUNT
	.align		4
        /*004c*/ 	.byte	0x03, 0x1b
        /*004e*/ 	.short	0x00ff


	//----- nvinfo : EIATTR_MERCURY_ISA_VERSION
	.align		4
        /*0050*/ 	.byte	0x03, 0x5f
        /*0052*/ 	.short	0x0101


	//----- nvinfo : EIATTR_VRC_CTA_INIT_COUNT
	.align		4
        /*0054*/ 	.byte	0x02, 0x4a
	.zero		1
	.zero		1


	//----- nvinfo : EIATTR_EXIT_INSTR_OFFSETS
	.align		4
        /*0058*/ 	.byte	0x04, 0x1c
        /*005a*/ 	.short	(.L_143 - .L_142)


	//   ....[0]....
.L_142:
        /*005c*/ 	.word	0x00000080


	//   ....[1]....
        /*0060*/ 	.word	0x00000140


	//   ....[2]....
        /*0064*/ 	.word	0x000009e0


	//----- nvinfo : EIATTR_CRS_STACK_SIZE
	.align		4
.L_143:
        /*0068*/ 	.byte	0x04, 0x1e
        /*006a*/ 	.short	(.L_145 - .L_144)
.L_144:
        /*006c*/ 	.word	0x00000000


	//----- nvinfo : EIATTR_CBANK_PARAM_SIZE
	.align		4
.L_145:
        /*0070*/ 	.byte	0x03, 0x19
        /*0072*/ 	.short	0x001c


	//----- nvinfo : EIATTR_PARAM_CBANK
	.align		4
        /*0074*/ 	.byte	0x04, 0x0a
        /*0076*/ 	.short	(.L_147 - .L_146)
	.align		4
.L_146:
        /*0078*/ 	.word	index@(.nv.constant0._Z19MatrixMulKernel_ijkPfS_S_i)
        /*007c*/ 	.short	0x0380
        /*007e*/ 	.short	0x001c


	//----- nvinfo : EIATTR_SW_WAR
	.align		4
.L_147:
        /*0080*/ 	.byte	0x04, 0x36
        /*0082*/ 	.short	(.L_149 - .L_148)
.L_148:
        /*0084*/ 	.word	0x00000008
.L_149:


//--------------------- .nv.info._Z15MatrixMulKernelPfS_S_i --------------------------
	.section	.nv.info._Z15MatrixMulKernelPfS_S_i,"",@"SHT_CUDA_INFO"
	.sectionflags	@""
	.align	4


	//----- nvinfo : EIATTR_CUDA_API_VERSION
	.align		4
        /*0000*/ 	.byte	0x04, 0x37
        /*0002*/ 	.short	(.L_151 - .L_150)
.L_150:
        /*0004*/ 	.word	0x00000082


	//----- nvinfo : EIATTR_KPARAM_INFO
	.align		4
.L_151:
        /*0008*/ 	.byte	0x04, 0x17
        /*000a*/ 	.short	(.L_153 - .L_152)
.L_152:
        /*000c*/ 	.word	0x00000000
        /*0010*/ 	.short	0x0003
        /*0012*/ 	.short	0x0018
        /*0014*/ 	.byte	0x00, 0xf0, 0x11, 0x00


	//----- nvinfo : EIATTR_KPARAM_INFO
	.align		4
.L_153:
        /*0018*/ 	.byte	0x04, 0x17
        /*001a*/ 	.short	(.L_155 - .L_154)
.L_154:
        /*001c*/ 	.word	0x00000000
        /*0020*/ 	.short	0x0002
        /*0022*/ 	.short	0x0010
        /*0024*/ 	.byte	0x00, 0xf5, 0x21, 0x00


	//----- nvinfo : EIATTR_KPARAM_INFO
	.align		4
.L_155:
        /*0028*/ 	.byte	0x04, 0x17
        /*002a*/ 	.short	(.L_157 - .L_156)
.L_156:
        /*002c*/ 	.word	0x00000000
        /*0030*/ 	.short	0x0001
        /*0032*/ 	.short	0x0008
        /*0034*/ 	.byte	0x00, 0xf5, 0x21, 0x00


	//----- nvinfo : EIATTR_KPARAM_INFO
	.align		4
.L_157:
        /*0038*/ 	.byte	0x04, 0x17
        /*003a*/ 	.short	(.L_159 - .L_158)
.L_158:
        /*003c*/ 	.word	0x00000000
        /*0040*/ 	.short	0x0000
        /*0042*/ 	.short	0x0000
        /*0044*/ 	.byte	0x00, 0xf5, 0x21, 0x00


	//----- nvinfo : EIATTR_SPARSE_MMA_MASK
	.align		4
.L_159:
        /*0048*/ 	.byte	0x03, 0x50
        /*004a*/ 	.short	0x0000


	//----- nvinfo : EIATTR_MAXREG_COUNT
	.align		4
        /*004c*/ 	.byte	0x03, 0x1b
        /*004e*/ 	.short	0x00ff


	//----- nvinfo : EIATTR_MERCURY_ISA_VERSION
	.align		4
        /*0050*/ 	.byte	0x03, 0x5f
        /*0052*/ 	.short	0x0101


	//----- nvinfo : EIATTR_VRC_CTA_INIT_COUNT
	.align		4
        /*0054*/ 	.byte	0x02, 0x4a
	.zero		1
	.zero		1


	//----- nvinfo : EIATTR_EXIT_INSTR_OFFSETS
	.align		4
        /*0058*/ 	.byte	0x04, 0x1c
        /*005a*/ 	.short	(.L_161 - .L_160)


	//   ....[0]....
.L_160:
        /*005c*/ 	.word	0x00000080


	//   ....[1]....
        /*0060*/ 	.word	0x00000140


	//   ....[2]....
        /*0064*/ 	.word	0x000009e0


	//----- nvinfo : EIATTR_CRS_STACK_SIZE
	.align		4
.L_161:
        /*0068*/ 	.byte	0x04, 0x1e
        /*006a*/ 	.short	(.L_163 - .L_162)
.L_162:
        /*006c*/ 	.word	0x00000000


	//----- nvinfo : EIATTR_CBANK_PARAM_SIZE
	.align		4
.L_163:
        /*0070*/ 	.byte	0x03, 0x19
        /*0072*/ 	.short	0x001c


	//----- nvinfo : EIATTR_PARAM_CBANK
	.align		4
        /*0074*/ 	.byte	0x04, 0x0a
        /*0076*/ 	.short	(.L_165 - .L_164)
	.align		4
.L_164:
        /*0078*/ 	.word	index@(.nv.constant0._Z15MatrixMulKernelPfS_S_i)
        /*007c*/ 	.short	0x0380
        /*007e*/ 	.short	0x001c


	//----- nvinfo : EIATTR_SW_WAR
	.align		4
.L_165:
        /*0080*/ 	.byte	0x04, 0x36
        /*0082*/ 	.short	(.L_167 - .L_166)
.L_166:
        /*0084*/ 	.word	0x00000008
.L_167:


//--------------------- .nv.callgraph             --------------------------
	.section	.nv.callgraph,"",@"SHT_CUDA_CALLGRAPH"
	.align	4
	.sectionentsize	8
	.align		4
        /*0000*/ 	.word	0x00000000
	.align		4
        /*0004*/ 	.word	0xffffffff
	.align		4
        /*0008*/ 	.word	0x00000000
	.align		4
        /*000c*/ 	.word	0xfffffffe
	.align		4
        /*0010*/ 	.word	0x00000000
	.align		4
        /*0014*/ 	.word	0xfffffffd
	.align		4
        /*0018*/ 	.word	0x00000000
	.align		4
        /*001c*/ 	.word	0xfffffffc


//--------------------- .text._Z19MatrixMulKernel_kjiPfS_S_i --------------------------
	.section	.text._Z19MatrixMulKernel_kjiPfS_S_i,"ax",@progbits
	.align	128
        .global         _Z19MatrixMulKernel_kjiPfS_S_i
        .type           _Z19MatrixMulKernel_kjiPfS_S_i,@function
        .size           _Z19MatrixMulKernel_kjiPfS_S_i,(.L_x_52 - _Z19MatrixMulKernel_kjiPfS_S_i)
        .other          _Z19MatrixMulKernel_kjiPfS_S_i,@"STO_CUDA_ENTRY STV_DEFAULT"
_Z19MatrixMulKernel_kjiPfS_S_i:
.text._Z19MatrixMulKernel_kjiPfS_S_i:
[----:B------:R-:W-:Y:S01]  /*0000*/  LDC R1, c[0x0][0x37c] ;  /* 0x0000df00ff017b82 */ /* 0x000fe20000000800 */
[----:B------:R-:W0:Y:S07]  /*0010*/  S2R R3, SR_TID.X ;  /* 0x0000000000037919 */ /* 0x000e2e0000002100 */
[----:B------:R-:W0:Y:S08]  /*0020*/  S2UR UR4, SR_CTAID.X ;  /* 0x00000000000479c3 */ /* 0x000e300000002500 */
[----:B------:R-:W0:Y:S08]  /*0030*/  LDC R6, c[0x0][0x360] ;  /* 0x0000d800ff067b82 */ /* 0x000e300000000800 */
[----:B------:R-:W1:Y:S01]  /*0040*/  LDC R5, c[0x0][0x398] ;  /* 0x0000e600ff057b82 */ /* 0x000e620000000800 */
[----:B0-----:R-:W-:-:S02]  /*0050*/  IMAD R3, R6, UR4, R3 ;  /* 0x0000000406037c24 */ /* 0x001fc4000f8e0203 */
[----:B-1----:R-:W-:-:S05]  /*0060*/  IMAD R0, R5, R5, RZ ;  /* 0x0000000505007224 */ /* 0x002fca00078e02ff */
[----:B------:R-:W-:-:S13]  /*0070*/  ISETP.GE.AND P0, PT, R3, R0, PT ;  /* 0x000000000300720c */ /* 0x000fda0003f06270 */
[----:B------:R-:W-:Y:S05]  /*0080*/  @P0 EXIT ;  /* 0x000000000000094d */ /* 0x000fea0003800000 */
[----:B------:R-:W-:-:S13]  /*0090*/  ISETP.GE.AND P0, PT, R5, 0x1, PT ;  /* 0x000000010500780c */ /* 0x000fda0003f06270 */
[----:B------:R-:W-:Y:S05]  /*00a0*/  @!P0 EXIT ;  /* 0x000000000000894d */ /* 0x000fea0003800000 */
[----:B------:R-:W0:Y:S01]  /*00b0*/  LDCU UR4, c[0x0][0x370] ;  /* 0x00006e00ff0477ac */ /* 0x000e220008000800 */
[C---:B------:R-:W-:Y:S02]  /*00c0*/  LOP3.LUT R2, R5.reuse, 0xf, RZ, 0xc0, !PT ;  /* 0x0000000f05027812 */ /* 0x040fe400078ec0ff */
[C---:B------:R-:W-:Y:S01]  /*00d0*/  LOP3.LUT R4, R5.reuse, 0x7, RZ, 0xc0, !PT ;  /* 0x0000000705047812 */ /* 0x040fe200078ec0ff */
[----:B------:R-:W1:Y:S01]  /*00e0*/  LDCU.64 UR6, c[0x0][0x358] ;  /* 0x00006b00ff0677ac */ /* 0x000e620008000a00 */
[----:B------:R-:W-:Y:S01]  /*00f0*/  LOP3.LUT R5, R5, 0x3, RZ, 0xc0, !PT ;  /* 0x0000000305057812 */ /* 0x000fe200078ec0ff */
[----:B0-----:R-:W-:-:S07]  /*0100*/  IMAD R6, R6, UR4, RZ ;  /* 0x0000000406067c24 */ /* 0x001fce000f8e02ff */
.L_x_5:
[----:B0-----:R-:W0:Y:S08]  /*0110*/  LDC R8, c[0x0][0x398] ;  /* 0x0000e600ff087b82 */ /* 0x001e300000000800 */
[----:B--2---:R-:W2:Y:S01]  /*0120*/  LDC.64 R10, c[0x0][0x390] ;  /* 0x0000e400ff0a7b82 */ /* 0x004ea20000000a00 */
[----:B01-34-:R-:W-:-:S04]  /*0130*/  IABS R15, R8 ;  /* 0x00000008000f7213 */ /* 0x01bfc80000000000 */
[----:B------:R-:W0:Y:S01]  /*0140*/  I2F.RP R9, R15 ;  /* 0x0000000f00097306 */ /* 0x000e220000209400 */
[----:B--2---:R-:W-:-:S05]  /*0150*/  IMAD.WIDE R10, R3, 0x4, R10 ;  /* 0x00000004030a7825 */ /* 0x004fca00078e020a */
[----:B-1---5:R1:W5:Y:S02]  /*0160*/  LDG.E R7, desc[UR6][R10.64] ;  /* 0x000000060a077981 */ /* 0x022364000c1e1900 */
[----:B0-----:R-:W0:Y:S01]  /*0170*/  MUFU.RCP R9, R9 ;  /* 0x0000000900097308 */ /* 0x001e220000001000 */
[----:B-1----:R-:W-:Y:S02]  /*0180*/  IABS R10, R3 ;  /* 0x00000003000a7213 */ /* 0x002fe40000000000 */
[----:B0-----:R-:W-:-:S05]  /*0190*/  IADD3 R12, PT, PT, R9, 0xffffffe, RZ ;  /* 0x0ffffffe090c7810 */ /* 0x001fca0007ffe0ff */
[----:B------:R0:W1:Y:S02]  /*01a0*/  F2I.FTZ.U32.TRUNC.NTZ R13, R12 ;  /* 0x0000000c000d7305 */ /* 0x000064000021f000 */
[----:B0-----:R-:W-:Y:S01]  /*01b0*/  HFMA2 R12, -RZ, RZ, 0, 0 ;  /* 0x00000000ff0c7431 */ /* 0x001fe200000001ff */
[----:B-1----:R-:W-:-:S05]  /*01c0*/  IADD3 R14, PT, PT, RZ, -R13, RZ ;  /* 0x8000000dff0e7210 */ /* 0x002fca0007ffe0ff */
[----:B------:R-:W-:-:S04]  /*01d0*/  IMAD R17, R14, R15, RZ ;  /* 0x0000000f0e117224 */ /* 0x000fc800078e02ff */
[----:B------:R-:W-:-:S06]  /*01e0*/  IMAD.HI.U32 R13, R13, R17, R12 ;  /* 0x000000110d0d7227 */ /* 0x000fcc00078e000c */
[----:B------:R-:W-:-:S05]  /*01f0*/  IMAD.HI.U32 R9, R13, R10, RZ ;  /* 0x0000000a0d097227 */ /* 0x000fca00078e00ff */
[----:B------:R-:W-:-:S05]  /*0200*/  IADD3 R11, PT, PT, -R9, RZ, RZ ;  /* 0x000000ff090b7210 */ /* 0x000fca0007ffe1ff */
[----:B------:R-:W-:-:S05]  /*0210*/  IMAD R10, R15, R11, R10 ;  /* 0x0000000b0f0a7224 */ /* 0x000fca00078e020a */
[----:B------:R-:W-:-:S13]  /*0220*/  ISETP.GT.U32.AND P2, PT, R15, R10, PT ;  /* 0x0000000a0f00720c */ /* 0x000fda0003f44070 */
[-C--:B------:R-:W-:Y:S02]  /*0230*/  @!P2 IADD3 R10, PT, PT, R10, -R15.reuse, RZ ;  /* 0x8000000f0a0aa210 */ /* 0x080fe40007ffe0ff */
[----:B------:R-:W-:Y:S02]  /*0240*/  @!P2 IADD3 R9, PT, PT, R9, 0x1, RZ ;  /* 0x000000010909a810 */ /* 0x000fe40007ffe0ff */
[----:B------:R-:W-:Y:S02]  /*0250*/  ISETP.GE.U32.AND P0, PT, R10, R15, PT ;  /* 0x0000000f0a00720c */ /* 0x000fe40003f06070 */
[----:B------:R-:W-:Y:S02]  /*0260*/  LOP3.LUT R10, R3, R8, RZ, 0x3c, !PT ;  /* 0x00000008030a7212 */ /* 0x000fe400078e3cff */
[----:B------:R-:W-:Y:S02]  /*0270*/  ISETP.NE.AND P2, PT, R8, RZ, PT ;  /* 0x000000ff0800720c */ /* 0x000fe40003f45270 */
[----:B------:R-:W-:-:S02]  /*0280*/  ISETP.GE.AND P1, PT, R10, RZ, PT ;  /* 0x000000ff0a00720c */ /* 0x000fc40003f26270 */
[----:B------:R-:W-:-:S05]  /*0290*/  IADD3 R10, PT, PT, R8, -0x1, RZ ;  /* 0xffffffff080a7810 */ /* 0x000fca0007ffe0ff */
[----:B------:R-:W-:Y:S02]  /*02a0*/  @P0 IADD3 R9, PT, PT, R9, 0x1, RZ ;  /* 0x0000000109090810 */ /* 0x000fe40007ffe0ff */
[----:B------:R-:W-:Y:S02]  /*02b0*/  ISETP.GE.U32.AND P0, PT, R10, 0xf, PT ;  /* 0x0000000f0a00780c */ /* 0x000fe40003f06070 */
[----:B------:R-:W-:Y:S02]  /*02c0*/  MOV R10, RZ ;  /* 0x000000ff000a7202 */ /* 0x000fe40000000f00 */
[----:B------:R-:W-:Y:S02]  /*02d0*/  @!P1 IADD3 R9, PT, PT, -R9, RZ, RZ ;  /* 0x000000ff09099210 */ /* 0x000fe40007ffe1ff */
[----:B------:R-:W-:-:S04]  /*02e0*/  @!P2 LOP3.LUT R9, RZ, R8, RZ, 0x33, !PT ;  /* 0x00000008ff09a212 */ /* 0x000fc800078e33ff */
[----:B------:R-:W-:-:S05]  /*02f0*/  IADD3 R11, PT, PT, -R9, RZ, RZ ;  /* 0x000000ff090b7210 */ /* 0x000fca0007ffe1ff */
[----:B------:R-:W-:Y:S01]  /*0300*/  IMAD R11, R8, R11, R3 ;  /* 0x0000000b080b7224 */ /* 0x000fe200078e0203 */
[----:B------:R-:W-:Y:S06]  /*0310*/  @!P0 BRA `(.L_x_0) ;  /* 0x00000004006c8947 */ /* 0x000fec0003800000 */
[----:B------:R-:W0:Y:S01]  /*0320*/  LDC.64 R12, c[0x0][0x380] ;  /* 0x0000e000ff0c7b82 */ /* 0x000e220000000a00 */
[----:B------:R-:W-:Y:S02]  /*0330*/  LOP3.LUT R10, R8, 0x7ffffff0, RZ, 0xc0, !PT ;  /* 0x7ffffff0080a7812 */ /* 0x000fe400078ec0ff */
[----:B------:R-:W-:Y:S02]  /*0340*/  MOV R29, R9 ;  /* 0x00000009001d7202 */ /* 0x000fe40000000f00 */
[----:B------:R-:W-:Y:S02]  /*0350*/  MOV R27, R11 ;  /* 0x0000000b001b7202 */ /* 0x000fe40000000f00 */
[----:B------:R-:W-:Y:S01]  /*0360*/  IADD3 R26, PT, PT, -R10, RZ, RZ ;  /* 0x000000ff0a1a7210 */ /* 0x000fe20007ffe1ff */
[----:B------:R-:W1:Y:S06]  /*0370*/  LDC.64 R14, c[0x0][0x388] ;  /* 0x0000e200ff0e7b82 */ /* 0x000e6c0000000a00 */
.L_x_1:
[----:B-1----:R-:W-:-:S05]  /*0380*/  IMAD.WIDE R20, R29, 0x4, R14 ;  /* 0x000000041d147825 */ /* 0x002fca00078e020e */
[----:B--2---:R-:W2:Y:S01]  /*0390*/  LDG.E R16, desc[UR6][R20.64] ;  /* 0x0000000614107981 */ /* 0x004ea2000c1e1900 */
[----:B0-----:R-:W-:-:S04]  /*03a0*/  IMAD.WIDE R22, R27, 0x4, R12 ;  /* 0x000000041b167825 */ /* 0x001fc800078e020c */
[----:B------:R-:W-:-:S04]  /*03b0*/  IMAD.WIDE.U32 R18, R8, 0x4, R20 ;  /* 0x0000000408127825 */ /* 0x000fc800078e0014 */
[----:B--2--5:R-:W-:-:S05]  /*03c0*/  FMUL R28, R7, R16 ;  /* 0x00000010071c7220 */ /* 0x024fca0000400000 */
[----:B------:R0:W-:Y:S04]  /*03d0*/  REDG.E.ADD.F32.FTZ.RN.STRONG.GPU desc[UR6][R22.64], R28 ;  /* 0x0000001c160079a6 */ /* 0x0001e8000c12f306 */
[----:B------:R-:W2:Y:S01]  /*03e0*/  LDG.E R16, desc[UR6][R18.64] ;  /* 0x0000000612107981 */ /* 0x000ea2000c1e1900 */
[----:B0-----:R-:W-:-:S04]  /*03f0*/  IMAD.WIDE.U32 R22, R8, 0x4, R22 ;  /* 0x0000000408167825 */ /* 0x001fc800078e0016 */
[----:B--2---:R-:W-:Y:S01]  /*0400*/  FMUL R28, R7, R16 ;  /* 0x00000010071c7220 */ /* 0x004fe20000400000 */
[----:B------:R-:W-:-:S04]  /*0410*/  IMAD.WIDE.U32 R16, R8, 0x4, R18 ;  /* 0x0000000408107825 */ /* 0x000fc800078e0012 */
[----:B------:R-:W-:Y:S04]  /*0420*/  REDG.E.ADD.F32.FTZ.RN.STRONG.GPU desc[UR6][R22.64], R28 ;  /* 0x0000001c160079a6 */ /* 0x000fe8000c12f306 */
[----:B------:R-:W2:Y:S01]  /*0430*/  LDG.E R18, desc[UR6][R16.64] ;  /* 0x0000000610127981 */ /* 0x000ea2000c1e1900 */
[----:B------:R-:W-:-:S04]  /*0440*/  IMAD.WIDE.U32 R24, R8, 0x4, R22 ;  /* 0x0000000408187825 */ /* 0x000fc800078e0016 */
[----:B------:R-:W-:-:S04]  /*0450*/  IMAD.WIDE.U32 R20, R8, 0x4, R16 ;  /* 0x0000000408147825 */ /* 0x000fc800078e0010 */
[----:B--2---:R-:W-:-:S05]  /*0460*/  FMUL R19, R7, R18 ;  /* 0x0000001207137220 */ /* 0x004fca0000400000 */
[----:B------:R0:W-:Y:S04]  /*0470*/  REDG.E.ADD.F32.FTZ.RN.STRONG.GPU desc[UR6][R24.64], R19 ;  /* 0x00000013180079a6 */ /* 0x0001e8000c12f306 */
[----:B------:R-:W2:Y:S01]  /*0480*/  LDG.E R16, desc[UR6][R20.64] ;  /* 0x0000000614107981 */ /* 0x000ea2000c1e1900 */
[----:B0-----:R-:W-:-:S04]  /*0490*/  IMAD.WIDE.U32 R24, R8, 0x4, R24 ;  /* 0x0000000408187825 */ /* 0x001fc800078e0018 */
[----:B------:R-:W-:-:S04]  /*04a0*/  IMAD.WIDE.U32 R18, R8, 0x4, R20 ;  /* 0x0000000408127825 */ /* 0x000fc800078e0014 */
[----:B--2---:R-:W-:-:S05]  /*04b0*/  FMUL R28, R7, R16 ;  /* 0x00000010071c7220 */ /* 0x004fca0000400000 */
[----:B------:R0:W-:Y:S04]  /*04c0*/  REDG.E.ADD.F32.FTZ.RN.STRONG.GPU desc[UR6][R24.64], R28 ;  /* 0x0000001c180079a6 */ /* 0x0001e8000c12f306 */
[----:B------:R-:W0:Y:S01]  /*04d0*/  LDG.E R16, desc[UR6][R18.64] ;  /* 0x0000000612107981 */ /* 0x000e22000c1e1900 */
[----:B------:R-:W-:-:S04]  /*04e0*/  IMAD.WIDE.U32 R22, R8, 0x4, R24 ;  /* 0x0000000408167825 */ /* 0x000fc800078e0018 */
[----:B0-----:R-:W-:Y:S01]  /*04f0*/  FMUL R28, R7, R16 ;  /* 0x00000010071c7220 */ /* 0x001fe20000400000 */
[----:B------:R-:W-:-:S04]  /*0500*/  IMAD.WIDE.U32 R16, R8, 0x4, R18 ;  /* 0x0000000408107825 */ /* 0x000fc800078e0012 */
[----:B------:R0:W-:Y:S04]  /*0510*/  REDG.E.ADD.F32.FTZ.RN.STRONG.GPU desc[UR6][R22.64], R28 ;  /* 0x0000001c160079a6 */ /* 0x0001e8000c12f306 */
[----:B------:R-:W2:Y:S01]  /*0520*/  LDG.E R18, desc[UR6][R16.64] ;  /* 0x0000000610127981 */ /* 0x000ea2000c1e1900 */
[----:B------:R-:W-:-:S04]  /*0530*/  IMAD.WIDE.U32 R20, R8, 0x4, R16 ;  /* 0x0000000408147825 */ /* 0x000fc800078e0010 */
[----:B0-----:R-:W-:-:S04]  /*0540*/  IMAD.WIDE.U32 R22, R8, 0x4, R22 ;  /* 0x0000000408167825 */ /* 0x001fc800078e0016 */
[----:B--2---:R-:W-:-:S05]  /*0550*/  FMUL R19, R7, R18 ;  /* 0x0000001207137220 */ /* 0x004fca0000400000 */
[----:B------:R0:W-:Y:S04]  /*0560*/  REDG.E.ADD.F32.FTZ.RN.STRONG.GPU desc[UR6][R22.64], R19 ;  /* 0x00000013160079a6 */ /* 0x0001e8000c12f306 */
[----:B------:R-:W2:Y:S01]  /*0570*/  LDG.E R16, desc[UR6][R20.64] ;  /* 0x0000000614107981 */ /* 0x000ea2000c1e1900 */
[----:B------:R-:W-:-:S04]  /*0580*/  IMAD.WIDE.U32 R24, R8, 0x4, R22 ;  /* 0x0000000408187825 */ /* 0x000fc800078e0016 */
[----:B0-----:R-:W-:-:S04]  /*0590*/  IMAD.WIDE.U32 R18, R8, 0x4, R20 ;  /* 0x0000000408127825 */ /* 0x001fc800078e0014 */
[----:B--2---:R-:W-:-:S05]  /*05a0*/  FMUL R28, R7, R16 ;  /* 0x00000010071c7220 */ /* 0x004fca0000400000 */
        /* <DEDUP_REMOVED lines=28> */
[----:B--2---:R-:W-:Y:S01]  /*0770*/  FMUL R28, R7, R22 ;  /* 0x00000016071c7220 */ /* 0x004fe20000400000 */
[----:B0-----:R-:W-:-:S04]  /*0780*/  IMAD.WIDE.U32 R22, R8, 0x4, R20 ;  /* 0x0000000408167825 */ /* 0x001fc800078e0014 */
[----:B------:R0:W-:Y:S04]  /*0790*/  REDG.E.ADD.F32.FTZ.RN.STRONG.GPU desc[UR6][R18.64], R28 ;  /* 0x0000001c120079a6 */ /* 0x0001e8000c12f306 */
[----:B------:R-:W2:Y:S01]  /*07a0*/  LDG.E R16, desc[UR6][R22.64] ;  /* 0x0000000616107981 */ /* 0x000ea2000c1e1900 */
[----:B0-----:R-:W-:-:S04]  /*07b0*/  IMAD.WIDE.U32 R18, R8, 0x4, R18 ;  /* 0x0000000408127825 */ /* 0x001fc800078e0012 */
[----:B--2---:R-:W-:Y:S01]  /*07c0*/  FMUL R28, R7, R16 ;  /* 0x00000010071c7220 */ /* 0x004fe20000400000 */
[----:B------:R-:W-:-:S04]  /*07d0*/  IMAD.WIDE.U32 R16, R8, 0x4, R22 ;  /* 0x0000000408107825 */ /* 0x000fc800078e0016 */
[----:B------:R-:W-:Y:S04]  /*07e0*/  REDG.E.ADD.F32.FTZ.RN.STRONG.GPU desc[UR6][R18.64], R28 ;  /* 0x0000001c120079a6 */ /* 0x000fe8000c12f306 */
[----:B------:R-:W2:Y:S01]  /*07f0*/  LDG.E R24, desc[UR6][R16.64] ;  /* 0x0000000610187981 */ /* 0x000ea2000c1e1900 */
[----:B------:R-:W-:Y:S01]  /*0800*/  IMAD.WIDE.U32 R20, R8, 0x4, R18 ;  /* 0x0000000408147825 */ /* 0x000fe200078e0012 */
[----:B------:R-:W-:-:S03]  /*0810*/  IADD3 R26, PT, PT, R26, 0x10, RZ ;  /* 0x000000101a1a7810 */ /* 0x000fc60007ffe0ff */
[----:B--2---:R-:W-:Y:S01]  /*0820*/  FMUL R23, R7, R24 ;  /* 0x0000001807177220 */ /* 0x004fe20000400000 */
[----:B------:R-:W-:-:S04]  /*0830*/  IMAD.WIDE.U32 R24, R8, 0x4, R16 ;  /* 0x0000000408187825 */ /* 0x000fc800078e0010 */
[----:B------:R0:W-:Y:S04]  /*0840*/  REDG.E.ADD.F32.FTZ.RN.STRONG.GPU desc[UR6][R20.64], R23 ;  /* 0x00000017140079a6 */ /* 0x0001e8000c12f306 */
[----:B------:R-:W2:Y:S01]  /*0850*/  LDG.E R24, desc[UR6][R24.64] ;  /* 0x0000000618187981 */ /* 0x000ea2000c1e1900 */
[----:B------:R-:W-:Y:S01]  /*0860*/  ISETP.NE.AND P0, PT, R26, RZ, PT ;  /* 0x000000ff1a00720c */ /* 0x000fe20003f05270 */
[C---:B0-----:R-:W-:Y:S01]  /*0870*/  IMAD.WIDE.U32 R22, R8.reuse, 0x4, R20 ;  /* 0x0000000408167825 */ /* 0x041fe200078e0014 */
[C---:B------:R-:W-:Y:S02]  /*0880*/  LEA R29, R8.reuse, R29, 0x4 ;  /* 0x0000001d081d7211 */ /* 0x040fe400078e20ff */
[----:B------:R-:W-:Y:S01]  /*0890*/  LEA R27, R8, R27, 0x4 ;  /* 0x0000001b081b7211 */ /* 0x000fe200078e20ff */
[----:B--2---:R-:W-:-:S05]  /*08a0*/  FMUL R17, R7, R24 ;  /* 0x0000001807117220 */ /* 0x004fca0000400000 */
[----:B------:R2:W-:Y:S03]  /*08b0*/  REDG.E.ADD.F32.FTZ.RN.STRONG.GPU desc[UR6][R22.64], R17 ;  /* 0x00000011160079a6 */ /* 0x0005e6000c12f306 */
[----:B------:R-:W-:Y:S05]  /*08c0*/  @P0 BRA `(.L_x_1) ;  /* 0xfffffff800ac0947 */ /* 0x000fea000383ffff */
.L_x_0:
[----:B------:R-:W-:-:S13]  /*08d0*/  ISETP.NE.AND P0, PT, R2, RZ, PT ;  /* 0x000000ff0200720c */ /* 0x000fda0003f05270 */
[----:B------:R-:W-:Y:S05]  /*08e0*/  @!P0 BRA `(.L_x_2) ;  /* 0x00000004009c8947 */ /* 0x000fea0003800000 */
[----:B------:R-:W-:Y:S02]  /*08f0*/  IADD3 R12, PT, PT, R2, -0x1, RZ ;  /* 0xffffffff020c7810 */ /* 0x000fe40007ffe0ff */
[----:B------:R-:W-:Y:S02]  /*0900*/  ISETP.NE.AND P1, PT, R4, RZ, PT ;  /* 0x000000ff0400720c */ /* 0x000fe40003f25270 */
[----:B------:R-:W-:-:S13]  /*0910*/  ISETP.GE.U32.AND P0, PT, R12, 0x7, PT ;  /* 0x000000070c00780c */ /* 0x000fda0003f06070 */
[----:B------:R-:W-:Y:S05]  /*0920*/  @!P0 BRA `(.L_x_3) ;  /* 0x0000000000b48947 */ /* 0x000fea0003800000 */
[----:B------:R-:W0:Y:S01]  /*0930*/  LDC.64 R12, c[0x0][0x388] ;  /* 0x0000e200ff0c7b82 */ /* 0x000e220000000a00 */
[----:B------:R-:W-:-:S04]  /*0940*/  IMAD R15, R10, R8, R9 ;  /* 0x000000080a0f7224 */ /* 0x000fc800078e0209 */
[----:B0-----:R-:W-:-:S03]  /*0950*/  IMAD.WIDE R12, R15, 0x4, R12 ;  /* 0x000000040f0c7825 */ /* 0x001fc600078e020c */
[----:B------:R-:W0:Y:S02]  /*0960*/  LDC.64 R14, c[0x0][0x380] ;  /* 0x0000e000ff0e7b82 */ /* 0x000e240000000a00 */
[----:B------:R-:W3:Y:S01]  /*0970*/  LDG.E R16, desc[UR6][R12.64] ;  /* 0x000000060c107981 */ /* 0x000ee2000c1e1900 */
[----:B--2---:R-:W-:-:S04]  /*0980*/  IMAD R17, R10, R8, R11 ;  /* 0x000000080a117224 */ /* 0x004fc800078e020b */
[----:B0-----:R-:W-:-:S04]  /*0990*/  IMAD.WIDE R14, R17, 0x4, R14 ;  /* 0x00000004110e7825 */ /* 0x001fc800078e020e */
[----:B---3-5:R-:W-:Y:S01]  /*09a0*/  FMUL R25, R7, R16 ;  /* 0x0000001007197220 */ /* 0x028fe20000400000 */
[----:B------:R-:W-:-:S04]  /*09b0*/  IMAD.WIDE.U32 R16, R8, 0x4, R12 ;  /* 0x0000000408107825 */ /* 0x000fc800078e000c */
[----:B------:R0:W-:Y:S04]  /*09c0*/  REDG.E.ADD.F32.FTZ.RN.STRONG.GPU desc[UR6][R14.64], R25 ;  /* 0x000000190e0079a6 */ /* 0x0001e8000c12f306 */
[----:B------:R-:W2:Y:S01]  /*09d0*/  LDG.E R20, desc[UR6][R16.64] ;  /* 0x0000000610147981 */ /* 0x000ea2000c1e1900 */
[----:B------:R-:W-:-:S04]  /*09e0*/  IMAD.WIDE.U32 R18, R8, 0x4, R14 ;  /* 0x0000000408127825 */ /* 0x000fc800078e000e */
[----:B--2---:R-:W-:Y:S01]  /*09f0*/  FMUL R27, R7, R20 ;  /* 0x00000014071b7220 */ /* 0x004fe20000400000 */
[----:B------:R-:W-:-:S04]  /*0a00*/  IMAD.WIDE.U32 R20, R8, 0x4, R16 ;  /* 0x0000000408147825 */ /* 0x000fc800078e0010 */
[----:B------:R1:W-:Y:S04]  /*0a10*/  REDG.E.ADD.F32.FTZ.RN.STRONG.GPU desc[UR6][R18.64], R27 ;  /* 0x0000001b120079a6 */ /* 0x0003e8000c12f306 */
[----:B------:R-:W2:Y:S01]  /*0a20*/  LDG.E R22, desc[UR6][R20.64] ;  /* 0x0000000614167981 */ /* 0x000ea2000c1e1900 */
[----:B------:R-:W-:-:S04]  /*0a30*/  IMAD.WIDE.U32 R12, R8, 0x4, R18 ;  /* 0x00000004080c7825 */ /* 0x000fc800078e0012 */
[----:B--2---:R-:W-:Y:S01]  /*0a40*/  FMUL R29, R7, R22 ;  /* 0x00000016071d7220 */ /* 0x004fe20000400000 */
[----:B------:R-:W-:-:S04]  /*0a50*/  IMAD.WIDE.U32 R22, R8, 0x4, R20 ;  /* 0x0000000408167825 */ /* 0x000fc800078e0014 */
[----:B------:R2:W-:Y:S04]  /*0a60*/  REDG.E.ADD.F32.FTZ.RN.STRONG.GPU desc[UR6][R12.64], R29 ;  /* 0x0000001d0c0079a6 */ /* 0x0005e8000c12f306 */
[----:B------:R-:W3:Y:S01]  /*0a70*/  LDG.E R24, desc[UR6][R22.64] ;  /* 0x0000000616187981 */ /* 0x000ee2000c1e1900 */
[----:B0-----:R-:W-:-:S04]  /*0a80*/  IMAD.WIDE.U32 R14, R8, 0x4, R12 ;  /* 0x00000004080e7825 */ /* 0x001fc800078e000c */
[----:B------:R-:W-:-:S04]  /*0a90*/  IMAD.WIDE.U32 R16, R8, 0x4, R22 ;  /* 0x0000000408107825 */ /* 0x000fc800078e0016 */
[----:B---3--:R-:W-:-:S05]  /*0aa0*/  FMUL R25, R7, R24 ;  /* 0x0000001807197220 */ /* 0x008fca0000400000 */
[----:B------:R0:W-:Y:S04]  /*0ab0*/  REDG.E.ADD.F32.FTZ.RN.STRONG.GPU desc[UR6][R14.64], R25 ;  /* 0x000000190e0079a6 */ /* 0x0001e8000c12f306 */
[----:B------:R-:W3:Y:S01]  /*0ac0*/  LDG.E R24, desc[UR6][R16.64] ;  /* 0x0000000610187981 */ /* 0x000ee2000c1e1900 */
[----:B-1----:R-:W-:-:S04]  /*0ad0*/  IMAD.WIDE.U32 R18, R8, 0x4, R14 ;  /* 0x0000000408127825 */ /* 0x002fc800078e000e */
[----:B------:R-:W-:-:S04]  /*0ae0*/  IMAD.WIDE.U32 R20, R8, 0x4, R16 ;  /* 0x0000000408147825 */ /* 0x000fc800078e0010 */
[----:B---3--:R-:W-:-:S05]  /*0af0*/  FMUL R27, R7, R24 ;  /* 0x00000018071b7220 */ /* 0x008fca0000400000 */
[----:B------:R1:W-:Y:S04]  /*0b00*/  REDG.E.ADD.F32.FTZ.RN.STRONG.GPU desc[UR6][R18.64], R27 ;  /* 0x0000001b120079a6 */ /* 0x0003e8000c12f306 */
[----:B------:R-:W3:Y:S01]  /*0b10*/  LDG.E R24, desc[UR6][R20.64] ;  /* 0x0000000614187981 */ /* 0x000ee2000c1e1900 */
[----:B--2---:R-:W-:-:S04]  /*0b20*/  IMAD.WIDE.U32 R12, R8, 0x4, R18 ;  /* 0x00000004080c7825 */ /* 0x004fc800078e0012 */
[----:B------:R-:W-:-:S04]  /*0b30*/  IMAD.WIDE.U32 R22, R8, 0x4, R20 ;  /* 0x0000000408167825 */ /* 0x000fc800078e0014 */
[----:B---3--:R-:W-:-:S05]  /*0b40*/  FMUL R29, R7, R24 ;  /* 0x00000018071d7220 */ /* 0x008fca0000400000 */
[----:B------:R3:W-:Y:S04]  /*0b50*/  REDG.E.ADD.F32.FTZ.RN.STRONG.GPU desc[UR6][R12.64], R29 ;  /* 0x0000001d0c0079a6 */ /* 0x0007e8000c12f306 */
[----:B------:R-:W2:Y:S01]  /*0b60*/  LDG.E R24, desc[UR6][R22.64] ;  /* 0x0000000616187981 */ /* 0x000ea2000c1e1900 */
[----:B0-----:R-:W-:-:S04]  /*0b70*/  IMAD.WIDE.U32 R14, R8, 0x4, R12 ;  /* 0x00000004080e7825 */ /* 0x001fc800078e000c */
[----:B------:R-:W-:-:S04]  /*0b80*/  IMAD.WIDE.U32 R16, R8, 0x4, R22 ;  /* 0x0000000408107825 */ /* 0x000fc800078e0016 */
[----:B--2---:R-:W-:-:S05]  /*0b90*/  FMUL R25, R7, R24 ;  /* 0x0000001807197220 */ /* 0x004fca0000400000 */
[----:B------:R3:W-:Y:S04]  /*0ba0*/  REDG.E.ADD.F32.FTZ.RN.STRONG.GPU desc[UR6][R14.64], R25 ;  /* 0x000000190e0079a6 */ /* 0x0007e8000c12f306 */
[----:B------:R-:W2:Y:S01]  /*0bb0*/  LDG.E R16, desc[UR6][R16.64] ;  /* 0x0000000610107981 */ /* 0x000ea2000c1e1900 */
[----:B-1----:R-:W-:-:S04]  /*0bc0*/  IMAD.WIDE.U32 R18, R8, 0x4, R14 ;  /* 0x0000000408127825 */ /* 0x002fc800078e000e */
[----:B--2---:R-:W-:-:S05]  /*0bd0*/  FMUL R21, R7, R16 ;  /* 0x0000001007157220 */ /* 0x004fca0000400000 */
[----:B------:R3:W-:Y:S01]  /*0be0*/  REDG.E.ADD.F32.FTZ.RN.STRONG.GPU desc[UR6][R18.64], R21 ;  /* 0x00000015120079a6 */ /* 0x0007e2000c12f306 */
[----:B------:R-:W-:-:S07]  /*0bf0*/  IADD3 R10, PT, PT, R10, 0x8, RZ ;  /* 0x000000080a0a7810 */ /* 0x000fce0007ffe0ff */
.L_x_3:
[----:B------:R-:W-:Y:S05]  /*0c00*/  @!P1 BRA `(.L_x_2) ;  /* 0x0000000000d49947 */ /* 0x000fea0003800000 */
[----:B---3--:R-:W-:Y:S02]  /*0c10*/  IADD3 R12, PT, PT, R4, -0x1, RZ ;  /* 0xffffffff040c7810 */ /* 0x008fe40007ffe0ff */
        /* <DEDUP_REMOVED lines=24> */
[----:B0-----:R-:W-:-:S04]  /*0da0*/  IMAD.WIDE.U32 R14, R8, 0x4, R12 ;  /* 0x00000004080e7825 */ /* 0x001fc800078e000c */
[----:B--2---:R-:W-:-:S05]  /*0db0*/  FMUL R17, R7, R22 ;  /* 0x0000001607117220 */ /* 0x004fca0000400000 */
[----:B------:R1:W-:Y:S01]  /*0dc0*/  REDG.E.ADD.F32.FTZ.RN.STRONG.GPU desc[UR6][R14.64], R17 ;  /* 0x000000110e0079a6 */ /* 0x0003e2000c12f306 */
[----:B------:R-:W-:-:S07]  /*0dd0*/  IADD3 R10, PT, PT, R10, 0x4, RZ ;  /* 0x000000040a0a7810 */ /* 0x000fce0007ffe0ff */
.L_x_4:
[----:B------:R-:W-:Y:S05]  /*0de0*/  @!P1 BRA `(.L_x_2) ;  /* 0x00000000005c9947 */ /* 0x000fea0003800000 */
[----:B-1----:R-:W0:Y:S01]  /*0df0*/  LDC.64 R12, c[0x0][0x388] ;  /* 0x0000e200ff0c7b82 */ /* 0x002e220000000a00 */
[----:B------:R-:W-:-:S07]  /*0e00*/  IMAD R9, R10, R8, R9 ;  /* 0x000000080a097224 */ /* 0x000fce00078e0209 */
[----:B------:R-:W1:Y:S01]  /*0e10*/  LDC.64 R14, c[0x0][0x380] ;  /* 0x0000e000ff0e7b82 */ /* 0x000e620000000a00 */
[----:B0-----:R-:W-:-:S05]  /*0e20*/  IMAD.WIDE R12, R9, 0x4, R12 ;  /* 0x00000004090c7825 */ /* 0x001fca00078e020c */
[----:B------:R-:W3:Y:S01]  /*0e30*/  LDG.E R16, desc[UR6][R12.64] ;  /* 0x000000060c107981 */ /* 0x000ee2000c1e1900 */
[----:B------:R-:W-:Y:S01]  /*0e40*/  ISETP.NE.AND P0, PT, R5, 0x1, PT ;  /* 0x000000010500780c */ /* 0x000fe20003f05270 */
[----:B------:R-:W-:-:S04]  /*0e50*/  IMAD R11, R10, R8, R11 ;  /* 0x000000080a0b7224 */ /* 0x000fc800078e020b */
[----:B-1----:R-:W-:-:S04]  /*0e60*/  IMAD.WIDE R10, R11, 0x4, R14 ;  /* 0x000000040b0a7825 */ /* 0x002fc800078e020e */
[----:B---3-5:R-:W-:-:S05]  /*0e70*/  FMUL R9, R7, R16 ;  /* 0x0000001007097220 */ /* 0x028fca0000400000 */
[----:B------:R0:W-:Y:S01]  /*0e80*/  REDG.E.ADD.F32.FTZ.RN.STRONG.GPU desc[UR6][R10.64], R9 ;  /* 0x000000090a0079a6 */ /* 0x0001e2000c12f306 */
[----:B------:R-:W-:Y:S05]  /*0e90*/  @!P0 BRA `(.L_x_2) ;  /* 0x0000000000308947 */ /* 0x000fea0003800000 */
[----:B------:R-:W-:-:S05]  /*0ea0*/  IMAD.WIDE.U32 R12, R8, 0x4, R12 ;  /* 0x00000004080c7825 */ /* 0x000fca00078e000c */
[----:B------:R-:W0:Y:S01]  /*0eb0*/  LDG.E R16, desc[UR6][R12.64] ;  /* 0x000000060c107981 */ /* 0x000e22000c1e1900 */
[----:B------:R-:W-:Y:S01]  /*0ec0*/  ISETP.NE.AND P0, PT, R5, 0x2, PT ;  /* 0x000000020500780c */ /* 0x000fe20003f05270 */
[----:B------:R-:W-:-:S04]  /*0ed0*/  IMAD.WIDE.U32 R14, R8, 0x4, R10 ;  /* 0x00000004080e7825 */ /* 0x000fc800078e000a */
[----:B0-----:R-:W-:-:S05]  /*0ee0*/  FMUL R9, R7, R16 ;  /* 0x0000001007097220 */ /* 0x001fca0000400000 */
[----:B------:R4:W-:Y:S03]  /*0ef0*/  REDG.E.ADD.F32.FTZ.RN.STRONG.GPU desc[UR6][R14.64], R9 ;  /* 0x000000090e0079a6 */ /* 0x0009e6000c12f306 */
[----:B------:R-:W-:Y:S05]  /*0f00*/  @!P0 BRA `(.L_x_2) ;  /* 0x0000000000148947 */ /* 0x000fea0003800000 */
[----:B------:R-:W-:-:S06]  /*0f10*/  IMAD.WIDE.U32 R10, R8, 0x4, R12 ;  /* 0x00000004080a7825 */ /* 0x000fcc00078e000c */
[----:B------:R-:W3:Y:S01]  /*0f20*/  LDG.E R10, desc[UR6][R10.64] ;  /* 0x000000060a0a7981 */ /* 0x000ee2000c1e1900 */
[----:B----4-:R-:W-:-:S04]  /*0f30*/  IMAD.WIDE.U32 R8, R8, 0x4, R14 ;  /* 0x0000000408087825 */ /* 0x010fc800078e000e */
[----:B---3--:R-:W-:-:S05]  /*0f40*/  FMUL R7, R7, R10 ;  /* 0x0000000a07077220 */ /* 0x008fca0000400000 */
[----:B------:R0:W-:Y:S02]  /*0f50*/  REDG.E.ADD.F32.FTZ.RN.STRONG.GPU desc[UR6][R8.64], R7 ;  /* 0x00000007080079a6 */ /* 0x0001e4000c12f306 */
.L_x_2:
[----:B------:R-:W-:-:S04]  /*0f60*/  IADD3 R3, PT, PT, R6, R3, RZ ;  /* 0x0000000306037210 */ /* 0x000fc80007ffe0ff */
[----:B------:R-:W-:-:S13]  /*0f70*/  ISETP.GE.AND P0, PT, R3, R0, PT ;  /* 0x000000000300720c */ /* 0x000fda0003f06270 */
[----:B------:R-:W-:Y:S05]  /*0f80*/  @!P0 BRA `(.L_x_5) ;  /* 0xfffffff000608947 */ /* 0x000fea000383ffff */
[----:B------:R-:W-:Y:S05]  /*0f90*/  EXIT ;  /* 0x000000000000794d */ /* 0x000fea0003800000 */
.L_x_6:
[----:B------:R-:W-:-:S00]  /*0fa0*/  BRA `(.L_x_6) ;  /* 0xfffffffc00fc7947 */ /* 0x000fc0000383ffff */
[----:B------:R-:W-:-:S00]  /*0fb0*/  NOP ;  /* 0x0000000000007918 */ /* 0x000fc00000000000 */
        /* <DEDUP_REMOVED lines=12> */
.L_x_52:


//--------------------- .text._Z19MatrixMulKernel_jkiPfS_S_i --------------------------
	.section	.text._Z19MatrixMulKernel_jkiPfS_S_i,"ax",@progbits
	.align	128
        .global         _Z19MatrixMulKernel_jkiPfS_S_i
        .type           _Z19MatrixMulKernel_jkiPfS_S_i,@function
        .size           _Z19MatrixMulKernel_jkiPfS_S_i,(.L_x_53 - _Z19MatrixMulKernel_jkiPfS_S_i)
        .other          _Z19MatrixMulKernel_jkiPfS_S_i,@"STO_CUDA_ENTRY STV_DEFAULT"
_Z19MatrixMulKernel_jkiPfS_S_i:
.text._Z19MatrixMulKernel_jkiPfS_S_i:
        /* <DEDUP_REMOVED lines=17> */
.L_x_12:
[----:B0-----:R-:W0:Y:S01]  /*0110*/  LDC R8, c[0x0][0x398] ;  /* 0x0000e600ff087b82 */ /* 0x001e220000000800 */
[----:B-1-3--:R-:W-:Y:S02]  /*0120*/  IABS R13, R3 ;  /* 0x00000003000d7213 */ /* 0x00afe40000000000 */
[----:B0-----:R-:W-:-:S04]  /*0130*/  IABS R12, R8 ;  /* 0x00000008000c7213 */ /* 0x001fc80000000000 */
[----:B----4-:R-:W0:Y:S08]  /*0140*/  I2F.RP R7, R12 ;  /* 0x0000000c00077306 */ /* 0x010e300000209400 */
[----:B0-----:R-:W0:Y:S02]  /*0150*/  MUFU.RCP R7, R7 ;  /* 0x0000000700077308 */ /* 0x001e240000001000 */
[----:B0----5:R-:W-:-:S06]  /*0160*/  IADD3 R10, PT, PT, R7, 0xffffffe, RZ ;  /* 0x0ffffffe070a7810 */ /* 0x021fcc0007ffe0ff */
[----:B--2---:R0:W2:Y:S02]  /*0170*/  F2I.FTZ.U32.TRUNC.NTZ R11, R10 ;  /* 0x0000000a000b7305 */ /* 0x0040a4000021f000 */
[----:B0-----:R-:W-:Y:S01]  /*0180*/  HFMA2 R10, -RZ, RZ, 0, 0 ;  /* 0x00000000ff0a7431 */ /* 0x001fe200000001ff */
[----:B--2---:R-:W-:-:S05]  /*0190*/  IADD3 R9, PT, PT, RZ, -R11, RZ ;  /* 0x8000000bff097210 */ /* 0x004fca0007ffe0ff */
[----:B------:R-:W-:-:S04]  /*01a0*/  IMAD R9, R9, R12, RZ ;  /* 0x0000000c09097224 */ /* 0x000fc800078e02ff */
[----:B------:R-:W-:Y:S01]  /*01b0*/  IMAD.HI.U32 R11, R11, R9, R10 ;  /* 0x000000090b0b7227 */ /* 0x000fe200078e000a */
[----:B------:R-:W-:-:S05]  /*01c0*/  MOV R9, R13 ;  /* 0x0000000d00097202 */ /* 0x000fca0000000f00 */
[----:B------:R-:W-:-:S05]  /*01d0*/  IMAD.HI.U32 R7, R11, R9, RZ ;  /* 0x000000090b077227 */ /* 0x000fca00078e00ff */
[----:B------:R-:W-:-:S05]  /*01e0*/  IADD3 R11, PT, PT, -R7, RZ, RZ ;  /* 0x000000ff070b7210 */ /* 0x000fca0007ffe1ff */
[----:B------:R-:W-:-:S05]  /*01f0*/  IMAD R9, R12, R11, R9 ;  /* 0x0000000b0c097224 */ /* 0x000fca00078e0209 */
[----:B------:R-:W-:-:S13]  /*0200*/  ISETP.GT.U32.AND P2, PT, R12, R9, PT ;  /* 0x000000090c00720c */ /* 0x000fda0003f44070 */
[-C--:B------:R-:W-:Y:S02]  /*0210*/  @!P2 IADD3 R9, PT, PT, R9, -R12.reuse, RZ ;  /* 0x8000000c0909a210 */ /* 0x080fe40007ffe0ff */
[----:B------:R-:W-:Y:S02]  /*0220*/  @!P2 IADD3 R7, PT, PT, R7, 0x1, RZ ;  /* 0x000000010707a810 */ /* 0x000fe40007ffe0ff */
[----:B------:R-:W-:Y:S02]  /*0230*/  ISETP.GE.U32.AND P0, PT, R9, R12, PT ;  /* 0x0000000c0900720c */ /* 0x000fe40003f06070 */
[----:B------:R-:W-:Y:S01]  /*0240*/  LOP3.LUT R9, R3, R8, RZ, 0x3c, !PT ;  /* 0x0000000803097212 */ /* 0x000fe200078e3cff */
[----:B------:R-:W0:Y:S01]  /*0250*/  LDC.64 R12, c[0x0][0x390] ;  /* 0x0000e400ff0c7b82 */ /* 0x000e220000000a00 */
[----:B------:R-:W-:Y:S02]  /*0260*/  ISETP.NE.AND P2, PT, R8, RZ, PT ;  /* 0x000000ff0800720c */ /* 0x000fe40003f45270 */
[----:B------:R-:W-:-:S07]  /*0270*/  ISETP.GE.AND P1, PT, R9, RZ, PT ;  /* 0x000000ff0900720c */ /* 0x000fce0003f26270 */
[----:B------:R-:W-:-:S06]  /*0280*/  @P0 IADD3 R7, PT, PT, R7, 0x1, RZ ;  /* 0x0000000107070810 */ /* 0x000fcc0007ffe0ff */
[----:B------:R-:W-:Y:S02]  /*0290*/  @!P1 IADD3 R7, PT, PT, -R7, RZ, RZ ;  /* 0x000000ff07079210 */ /* 0x000fe40007ffe1ff */
[----:B------:R-:W-:-:S04]  /*02a0*/  @!P2 LOP3.LUT R7, RZ, R8, RZ, 0x33, !PT ;  /* 0x00000008ff07a212 */ /* 0x000fc800078e33ff */
[----:B------:R-:W-:-:S05]  /*02b0*/  IADD3 R9, PT, PT, -R7, RZ, RZ ;  /* 0x000000ff07097210 */ /* 0x000fca0007ffe1ff */
[----:B------:R-:W-:-:S04]  /*02c0*/  IMAD R9, R8, R9, R3 ;  /* 0x0000000908097224 */ /* 0x000fc800078e0203 */
[----:B------:R-:W-:-:S04]  /*02d0*/  IMAD R11, R9, R8, R7 ;  /* 0x00000008090b7224 */ /* 0x000fc800078e0207 */
[----:B0-----:R-:W-:-:S05]  /*02e0*/  IMAD.WIDE R12, R11, 0x4, R12 ;  /* 0x000000040b0c7825 */ /* 0x001fca00078e020c */
[----:B-1----:R0:W5:Y:S01]  /*02f0*/  LDG.E R10, desc[UR6][R12.64] ;  /* 0x000000060c0a7981 */ /* 0x002162000c1e1900 */
[----:B------:R-:W-:-:S04]  /*0300*/  IADD3 R11, PT, PT, R8, -0x1, RZ ;  /* 0xffffffff080b7810 */ /* 0x000fc80007ffe0ff */
[----:B------:R-:W-:Y:S01]  /*0310*/  ISETP.GE.U32.AND P0, PT, R11, 0xf, PT ;  /* 0x0000000f0b00780c */ /* 0x000fe20003f06070 */
[----:B------:R-:W-:-:S12]  /*0320*/  HFMA2 R11, -RZ, RZ, 0, 0 ;  /* 0x00000000ff0b7431 */ /* 0x000fd800000001ff */
[----:B0-----:R-:W-:Y:S05]  /*0330*/  @!P0 BRA `(.L_x_7) ;  /* 0x00000004006c8947 */ /* 0x001fea0003800000 */
[----:B------:R-:W0:Y:S01]  /*0340*/  LDC.64 R12, c[0x0][0x380] ;  /* 0x0000e000ff0c7b82 */ /* 0x000e220000000a00 */
[----:B------:R-:W-:Y:S02]  /*0350*/  LOP3.LUT R11, R8, 0x7ffffff0, RZ, 0xc0, !PT ;  /* 0x7ffffff0080b7812 */ /* 0x000fe400078ec0ff */
[----:B------:R-:W-:Y:S02]  /*0360*/  MOV R29, R9 ;  /* 0x00000009001d7202 */ /* 0x000fe40000000f00 */
[----:B------:R-:W-:Y:S02]  /*0370*/  MOV R27, R7 ;  /* 0x00000007001b7202 */ /* 0x000fe40000000f00 */
[----:B------:R-:W-:Y:S01]  /*0380*/  IADD3 R26, PT, PT, -R11, RZ, RZ ;  /* 0x000000ff0b1a7210 */ /* 0x000fe20007ffe1ff */
[----:B------:R-:W1:Y:S06]  /*0390*/  LDC.64 R14, c[0x0][0x388] ;  /* 0x0000e200ff0e7b82 */ /* 0x000e6c0000000a00 */
.L_x_8:
        /* <DEDUP_REMOVED lines=85> */
.L_x_7:
        /* <DEDUP_REMOVED lines=10> */
[----:B------:R-:W2:Y:S01]  /*0990*/  LDG.E R17, desc[UR6][R12.64] ;  /* 0x000000060c117981 */ /* 0x000ea2000c1e1900 */
[----:B------:R-:W-:-:S04]  /*09a0*/  IMAD R19, R11, R8, R7 ;  /* 0x000000080b137224 */ /* 0x000fc800078e0207 */
[----:B0-----:R-:W-:-:S04]  /*09b0*/  IMAD.WIDE R14, R19, 0x4, R14 ;  /* 0x00000004130e7825 */ /* 0x001fc800078e020e */
[----:B--2--5:R-:W-:Y:S01]  /*09c0*/  FMUL R25, R10, R17 ;  /* 0x000000110a197220 */ /* 0x024fe20000400000 */
        /* <DEDUP_REMOVED lines=12> */
[----:B0-----:R-:W3:Y:S01]  /*0a90*/  LDG.E R25, desc[UR6][R22.64] ;  /* 0x0000000616197981 */ /* 0x001ee2000c1e1900 */
[----:B------:R-:W-:-:S04]  /*0aa0*/  IMAD.WIDE.U32 R14, R8, 0x4, R12 ;  /* 0x00000004080e7825 */ /* 0x000fc800078e000c */
[----:B------:R-:W-:-:S04]  /*0ab0*/  IMAD.WIDE.U32 R16, R8, 0x4, R22 ;  /* 0x0000000408107825 */ /* 0x000fc800078e0016 */
[----:B---3--:R-:W-:-:S05]  /*0ac0*/  FMUL R25, R10, R25 ;  /* 0x000000190a197220 */ /* 0x008fca0000400000 */
[----:B------:R0:W-:Y:S04]  /*0ad0*/  REDG.E.ADD.F32.FTZ.RN.STRONG.GPU desc[UR6][R14.64], R25 ;  /* 0x000000190e0079a6 */ /* 0x0001e8000c12f306 */
[----:B-1----:R-:W3:Y:S01]  /*0ae0*/  LDG.E R27, desc[UR6][R16.64] ;  /* 0x00000006101b7981 */ /* 0x002ee2000c1e1900 */
[----:B------:R-:W-:-:S04]  /*0af0*/  IMAD.WIDE.U32 R18, R8, 0x4, R14 ;  /* 0x0000000408127825 */ /* 0x000fc800078e000e */
[----:B------:R-:W-:-:S04]  /*0b00*/  IMAD.WIDE.U32 R20, R8, 0x4, R16 ;  /* 0x0000000408147825 */ /* 0x000fc800078e0010 */
[----:B---3--:R-:W-:-:S05]  /*0b10*/  FMUL R27, R10, R27 ;  /* 0x0000001b0a1b7220 */ /* 0x008fca0000400000 */
[----:B------:R1:W-:Y:S04]  /*0b20*/  REDG.E.ADD.F32.FTZ.RN.STRONG.GPU desc[UR6][R18.64], R27 ;  /* 0x0000001b120079a6 */ /* 0x0003e8000c12f306 */
[----:B--2---:R-:W2:Y:S01]  /*0b30*/  LDG.E R29, desc[UR6][R20.64] ;  /* 0x00000006141d7981 */ /* 0x004ea2000c1e1900 */
[----:B------:R-:W-:-:S04]  /*0b40*/  IMAD.WIDE.U32 R12, R8, 0x4, R18 ;  /* 0x00000004080c7825 */ /* 0x000fc800078e0012 */
[----:B------:R-:W-:-:S04]  /*0b50*/  IMAD.WIDE.U32 R22, R8, 0x4, R20 ;  /* 0x0000000408167825 */ /* 0x000fc800078e0014 */
[----:B--2---:R-:W-:-:S05]  /*0b60*/  FMUL R29, R10, R29 ;  /* 0x0000001d0a1d7220 */ /* 0x004fca0000400000 */
[----:B------:R3:W-:Y:S04]  /*0b70*/  REDG.E.ADD.F32.FTZ.RN.STRONG.GPU desc[UR6][R12.64], R29 ;  /* 0x0000001d0c0079a6 */ /* 0x0007e8000c12f306 */
[----:B0-----:R-:W2:Y:S01]  /*0b80*/  LDG.E R25, desc[UR6][R22.64] ;  /* 0x0000000616197981 */ /* 0x001ea2000c1e1900 */
[----:B------:R-:W-:-:S04]  /*0b90*/  IMAD.WIDE.U32 R14, R8, 0x4, R12 ;  /* 0x00000004080e7825 */ /* 0x000fc800078e000c */
        /* <DEDUP_REMOVED lines=8> */
.L_x_10:
        /* <DEDUP_REMOVED lines=30> */
.L_x_11:
        /* <DEDUP_REMOVED lines=13> */
[----:B------:R-:W3:Y:S01]  /*0ed0*/  LDG.E R7, desc[UR6][R12.64] ;  /* 0x000000060c077981 */ /* 0x000ee2000c1e1900 */
[----:B------:R-:W-:Y:S01]  /*0ee0*/  ISETP.NE.AND P0, PT, R5, 0x2, PT ;  /* 0x000000020500780c */ /* 0x000fe20003f05270 */
[----:B0-----:R-:W-:-:S04]  /*0ef0*/  IMAD.WIDE.U32 R14, R8, 0x4, R14 ;  /* 0x00000004080e7825 */ /* 0x001fc800078e000e */
[----:B---3--:R-:W-:-:S05]  /*0f00*/  FMUL R7, R10, R7 ;  /* 0x000000070a077220 */ /* 0x008fca0000400000 */
[----:B------:R4:W-:Y:S03]  /*0f10*/  REDG.E.ADD.F32.FTZ.RN.STRONG.GPU desc[UR6][R14.64], R7 ;  /* 0x000000070e0079a6 */ /* 0x0009e6000c12f306 */
[----:B------:R-:W-:Y:S05]  /*0f20*/  @!P0 BRA `(.L_x_9) ;  /* 0x0000000000148947 */ /* 0x000fea0003800000 */
[----:B------:R-:W-:-:S06]  /*0f30*/  IMAD.WIDE.U32 R12, R8, 0x4, R12 ;  /* 0x00000004080c7825 */ /* 0x000fcc00078e000c */
[----:B------:R-:W4:Y:S01]  /*0f40*/  LDG.E R13, desc[UR6][R12.64] ;  /* 0x000000060c0d7981 */ /* 0x000f22000c1e1900 */
[----:B------:R-:W-:-:S04]  /*0f50*/  IMAD.WIDE.U32 R8, R8, 0x4, R14 ;  /* 0x0000000408087825 */ /* 0x000fc800078e000e */
[----:B----4-:R-:W-:-:S05]  /*0f60*/  FMUL R7, R10, R13 ;  /* 0x0000000d0a077220 */ /* 0x010fca0000400000 */
[----:B------:R0:W-:Y:S02]  /*0f70*/  REDG.E.ADD.F32.FTZ.RN.STRONG.GPU desc[UR6][R8.64], R7 ;  /* 0x00000007080079a6 */ /* 0x0001e4000c12f306 */
.L_x_9:
[----:B------:R-:W-:-:S04]  /*0f80*/  IADD3 R3, PT, PT, R6, R3, RZ ;  /* 0x0000000306037210 */ /* 0x000fc80007ffe0ff */
[----:B------:R-:W-:-:S13]  /*0f90*/  ISETP.GE.AND P0, PT, R3, R0, PT ;  /* 0x000000000300720c */ /* 0x000fda0003f06270 */
[----:B------:R-:W-:Y:S05]  /*0fa0*/  @!P0 BRA `(.L_x_12) ;  /* 0xfffffff000588947 */ /* 0x000fea000383ffff */
[----:B------:R-:W-:Y:S05]  /*0fb0*/  EXIT ;  /* 0x000000000000794d */ /* 0x000fea0003800000 */
.L_x_13:
        /* <DEDUP_REMOVED lines=12> */
.L_x_53:


//--------------------- .text._Z19MatrixMulKernel_kijPfS_S_i --------------------------
	.section	.text._Z19MatrixMulKernel_kijPfS_S_i,"ax",@progbits
	.align	128
        .global         _Z19MatrixMulKernel_kijPfS_S_i
        .type           _Z19MatrixMulKernel_kijPfS_S_i,@function
        .size           _Z19MatrixMulKernel_kijPfS_S_i,(.L_x_54 - _Z19MatrixMulKernel_kijPfS_S_i)
        .other          _Z19MatrixMulKernel_kijPfS_S_i,@"STO_CUDA_ENTRY STV_DEFAULT"
_Z19MatrixMulKernel_kijPfS_S_i:
.text._Z19MatrixMulKernel_kijPfS_S_i:
        /* <DEDUP_REMOVED lines=15> */
[C---:B------:R-:W-:Y:S02]  /*00f0*/  LOP3.LUT R18, R6.reuse, 0x7, RZ, 0xc0, !PT ;  /* 0x0000000706127812 */ /* 0x040fe400078ec0ff */
[----:B------:R-:W-:Y:S02]  /*0100*/  LOP3.LUT R6, R6, 0x3, RZ, 0xc0, !PT ;  /* 0x0000000306067812 */ /* 0x000fe400078ec0ff */
[----:B------:R-:W-:Y:S01]  /*0110*/  IADD3 R9, PT, PT, -R9, RZ, RZ ;  /* 0x000000ff09097210 */ /* 0x000fe20007ffe1ff */
[----:B0-----:R-:W-:-:S07]  /*0120*/  IMAD R8, R8, UR4, RZ ;  /* 0x0000000408087c24 */ /* 0x001fce000f8e02ff */
.L_x_19:
[----:B01----:R-:W0:Y:S01]  /*0130*/  LDC R4, c[0x0][0x398] ;  /* 0x0000e600ff047b82 */ /* 0x003e220000000800 */
[----:B-----5:R-:W-:Y:S02]  /*0140*/  IABS R12, R7 ;  /* 0x00000007000c7213 */ /* 0x020fe40000000000 */
[----:B0-----:R-:W-:-:S04]  /*0150*/  IABS R10, R4 ;  /* 0x00000004000a7213 */ /* 0x001fc80000000000 */
[----:B------:R-:W0:Y:S08]  /*0160*/  I2F.RP R5, R10 ;  /* 0x0000000a00057306 */ /* 0x000e300000209400 */
[----:B0-----:R-:W0:Y:S02]  /*0170*/  MUFU.RCP R5, R5 ;  /* 0x0000000500057308 */ /* 0x001e240000001000 */
[----:B0-2-4-:R-:W-:-:S06]  /*0180*/  IADD3 R2, PT, PT, R5, 0xffffffe, RZ ;  /* 0x0ffffffe05027810 */ /* 0x015fcc0007ffe0ff */
[----:B---3--:R0:W2:Y:S02]  /*0190*/  F2I.FTZ.U32.TRUNC.NTZ R3, R2 ;  /* 0x0000000200037305 */ /* 0x0080a4000021f000 */
[----:B0-----:R-:W-:Y:S01]  /*01a0*/  HFMA2 R2, -RZ, RZ, 0, 0 ;  /* 0x00000000ff027431 */ /* 0x001fe200000001ff */
[----:B--2---:R-:W-:-:S05]  /*01b0*/  IADD3 R11, PT, PT, RZ, -R3, RZ ;  /* 0x80000003ff0b7210 */ /* 0x004fca0007ffe0ff */
[----:B------:R-:W-:-:S04]  /*01c0*/  IMAD R11, R11, R10, RZ ;  /* 0x0000000a0b0b7224 */ /* 0x000fc800078e02ff */
[----:B------:R-:W-:Y:S01]  /*01d0*/  IMAD.HI.U32 R3, R3, R11, R2 ;  /* 0x0000000b03037227 */ /* 0x000fe200078e0002 */
[----:B------:R-:W-:Y:S02]  /*01e0*/  MOV R11, R12 ;  /* 0x0000000c000b7202 */ /* 0x000fe40000000f00 */
[----:B------:R-:W-:Y:S01]  /*01f0*/  LOP3.LUT R2, R7, R4, RZ, 0x3c, !PT ;  /* 0x0000000407027212 */ /* 0x000fe200078e3cff */
[----:B------:R-:W0:Y:S02]  /*0200*/  LDC.64 R12, c[0x0][0x388] ;  /* 0x0000e200ff0c7b82 */ /* 0x000e240000000a00 */
[----:B------:R-:W-:Y:S01]  /*0210*/  IMAD.HI.U32 R3, R3, R11, RZ ;  /* 0x0000000b03037227 */ /* 0x000fe200078e00ff */
[----:B------:R-:W-:-:S04]  /*0220*/  ISETP.GE.AND P1, PT, R2, RZ, PT ;  /* 0x000000ff0200720c */ /* 0x000fc80003f26270 */
[----:B------:R-:W-:-:S05]  /*0230*/  IADD3 R5, PT, PT, -R3, RZ, RZ ;  /* 0x000000ff03057210 */ /* 0x000fca0007ffe1ff */
[----:B------:R-:W-:-:S05]  /*0240*/  IMAD R5, R10, R5, R11 ;  /* 0x000000050a057224 */ /* 0x000fca00078e020b */
[----:B------:R-:W-:-:S13]  /*0250*/  ISETP.GT.U32.AND P2, PT, R10, R5, PT ;  /* 0x000000050a00720c */ /* 0x000fda0003f44070 */
[-C--:B------:R-:W-:Y:S02]  /*0260*/  @!P2 IADD3 R5, PT, PT, R5, -R10.reuse, RZ ;  /* 0x8000000a0505a210 */ /* 0x080fe40007ffe0ff */
[----:B------:R-:W-:Y:S02]  /*0270*/  @!P2 IADD3 R3, PT, PT, R3, 0x1, RZ ;  /* 0x000000010303a810 */ /* 0x000fe40007ffe0ff */
[----:B------:R-:W-:Y:S02]  /*0280*/  ISETP.GE.U32.AND P0, PT, R5, R10, PT ;  /* 0x0000000a0500720c */ /* 0x000fe40003f06070 */
[----:B------:R-:W-:-:S11]  /*0290*/  ISETP.NE.AND P2, PT, R4, RZ, PT ;  /* 0x000000ff0400720c */ /* 0x000fd60003f45270 */
[----:B------:R-:W-:-:S05]  /*02a0*/  @P0 IADD3 R3, PT, PT, R3, 0x1, RZ ;  /* 0x0000000103030810 */ /* 0x000fca0007ffe0ff */
[----:B------:R-:W-:Y:S01]  /*02b0*/  @!P1 IMAD.MOV R3, RZ, RZ, -R3 ;  /* 0x000000ffff039224 */ /* 0x000fe200078e0a03 */
[----:B------:R-:W-:-:S05]  /*02c0*/  @!P2 LOP3.LUT R3, RZ, R4, RZ, 0x33, !PT ;  /* 0x00000004ff03a212 */ /* 0x000fca00078e33ff */
[----:B------:R-:W-:-:S05]  /*02d0*/  IMAD R10, R3, R4, RZ ;  /* 0x00000004030a7224 */ /* 0x000fca00078e02ff */
[----:B------:R-:W-:-:S05]  /*02e0*/  IADD3 R11, PT, PT, -R10, R7, RZ ;  /* 0x000000070a0b7210 */ /* 0x000fca0007ffe1ff */
[----:B------:R-:W-:-:S05]  /*02f0*/  IMAD R11, R11, R4, RZ ;  /* 0x000000040b0b7224 */ /* 0x000fca00078e02ff */
[----:B------:R-:W-:-:S05]  /*0300*/  IADD3 R3, PT, PT, R3, R11, RZ ;  /* 0x0000000b03037210 */ /* 0x000fca0007ffe0ff */
[----:B0-----:R-:W-:-:S06]  /*0310*/  IMAD.WIDE R12, R3, 0x4, R12 ;  /* 0x00000004030c7825 */ /* 0x001fcc00078e020c */
[----:B-1----:R0:W5:Y:S01]  /*0320*/  LDG.E R12, desc[UR6][R12.64] ;  /* 0x000000060c0c7981 */ /* 0x002162000c1e1900 */
[----:B------:R-:W-:Y:S01]  /*0330*/  ISETP.GE.U32.AND P0, PT, R4, 0x10, PT ;  /* 0x000000100400780c */ /* 0x000fe20003f06070 */
[----:B------:R-:W-:-:S12]  /*0340*/  HFMA2 R2, -RZ, RZ, 0, 0 ;  /* 0x00000000ff027431 */ /* 0x000fd800000001ff */
[----:B0-----:R-:W-:Y:S05]  /*0350*/  @!P0 BRA `(.L_x_14) ;  /* 0x0000000000f88947 */ /* 0x001fea0003800000 */
[----:B------:R-:W-:Y:S02]  /*0360*/  LOP3.LUT R13, R4, 0x7ffffff0, RZ, 0xc0, !PT ;  /* 0x7ffffff0040d7812 */ /* 0x000fe400078ec0ff */
[----:B------:R-:W-:Y:S02]  /*0370*/  MOV R17, R11 ;  /* 0x0000000b00117202 */ /* 0x000fe40000000f00 */
[----:B------:R-:W-:Y:S02]  /*0380*/  MOV R15, R10 ;  /* 0x0000000a000f7202 */ /* 0x000fe40000000f00 */
[----:B------:R-:W-:-:S07]  /*0390*/  MOV R14, R9 ;  /* 0x00000009000e7202 */ /* 0x000fce0000000f00 */
.L_x_15:
[----:B------:R-:W0:Y:S08]  /*03a0*/  LDC.64 R2, c[0x0][0x390] ;  /* 0x0000e400ff027b82 */ /* 0x000e300000000a00 */
[----:B-1----:R-:W1:Y:S01]  /*03b0*/  LDC.64 R4, c[0x0][0x380] ;  /* 0x0000e000ff047b82 */ /* 0x002e620000000a00 */
[----:B0-----:R-:W-:-:S05]  /*03c0*/  IMAD.WIDE R2, R15, 0x4, R2 ;  /* 0x000000040f027825 */ /* 0x001fca00078e0202 */
[----:B------:R-:W2:Y:S01]  /*03d0*/  LDG.E R19, desc[UR6][R2.64] ;  /* 0x0000000602137981 */ /* 0x000ea2000c1e1900 */
[----:B-1----:R-:W-:-:S04]  /*03e0*/  IMAD.WIDE R4, R17, 0x4, R4 ;  /* 0x0000000411047825 */ /* 0x002fc800078e0204 */
[----:B--2--5:R-:W-:-:S05]  /*03f0*/  FMUL R19, R12, R19 ;  /* 0x000000130c137220 */ /* 0x024fca0000400000 */
[----:B------:R0:W-:Y:S04]  /*0400*/  REDG.E.ADD.F32.FTZ.RN.STRONG.GPU desc[UR6][R4.64], R19 ;  /* 0x00000013040079a6 */ /* 0x0001e8000c12f306 */
[----:B------:R-:W2:Y:S02]  /*0410*/  LDG.E R21, desc[UR6][R2.64+0x4] ;  /* 0x0000040602157981 */ /* 0x000ea4000c1e1900 */
[----:B--2---:R-:W-:-:S05]  /*0420*/  FMUL R21, R12, R21 ;  /* 0x000000150c157220 */ /* 0x004fca0000400000 */
[----:B------:R1:W-:Y:S04]  /*0430*/  REDG.E.ADD.F32.FTZ.RN.STRONG.GPU desc[UR6][R4.64+0x4], R21 ;  /* 0x00000415040079a6 */ /* 0x0003e8000c12f306 */
[----:B------:R-:W2:Y:S02]  /*0440*/  LDG.E R23, desc[UR6][R2.64+0x8] ;  /* 0x0000080602177981 */ /* 0x000ea4000c1e1900 */
[----:B--2---:R-:W-:-:S05]  /*0450*/  FMUL R23, R12, R23 ;  /* 0x000000170c177220 */ /* 0x004fca0000400000 */
[----:B------:R2:W-:Y:S04]  /*0460*/  REDG.E.ADD.F32.FTZ.RN.STRONG.GPU desc[UR6][R4.64+0x8], R23 ;  /* 0x00000817040079a6 */ /* 0x0005e8000c12f306 */
[----:B------:R-:W3:Y:S02]  /*0470*/  LDG.E R25, desc[UR6][R2.64+0xc] ;  /* 0x00000c0602197981 */ /* 0x000ee4000c1e1900 */
[----:B---3--:R-:W-:-:S05]  /*0480*/  FMUL R25, R12, R25 ;  /* 0x000000190c197220 */ /* 0x008fca0000400000 */
[----:B------:R3:W-:Y:S04]  /*0490*/  REDG.E.ADD.F32.FTZ.RN.STRONG.GPU desc[UR6][R4.64+0xc], R25 ;  /* 0x00000c19040079a6 */ /* 0x0007e8000c12f306 */
[----:B------:R-:W4:Y:S02]  /*04a0*/  LDG.E R27, desc[UR6][R2.64+0x10] ;  /* 0x00001006021b7981 */ /* 0x000f24000c1e1900 */
[----:B----4-:R-:W-:-:S05]  /*04b0*/  FMUL R27, R12, R27 ;  /* 0x0000001b0c1b7220 */ /* 0x010fca0000400000 */
[----:B------:R4:W-:Y:S04]  /*04c0*/  REDG.E.ADD.F32.FTZ.RN.STRONG.GPU desc[UR6][R4.64+0x10], R27 ;  /* 0x0000101b040079a6 */ /* 0x0009e8000c12f306 */
[----:B0-----:R-:W2:Y:S02]  /*04d0*/  LDG.E R19, desc[UR6][R2.64+0x14] ;  /* 0x0000140602137981 */ /* 0x001ea4000c1e1900 */
[----:B--2---:R-:W-:-:S05]  /*04e0*/  FMUL R19, R12, R19 ;  /* 0x000000130c137220 */ /* 0x004fca0000400000 */
[----:B------:R0:W-:Y:S04]  /*04f0*/  REDG.E.ADD.F32.FTZ.RN.STRONG.GPU desc[UR6][R4.64+0x14], R19 ;  /* 0x00001413040079a6 */ /* 0x0001e8000c12f306 */
[----:B-1----:R-:W2:Y:S02]  /*0500*/  LDG.E R21, desc[UR6][R2.64+0x18] ;  /* 0x0000180602157981 */ /* 0x002ea4000c1e1900 */
[----:B--2---:R-:W-:-:S05]  /*0510*/  FMUL R21, R12, R21 ;  /* 0x000000150c157220 */ /* 0x004fca0000400000 */
[----:B------:R1:W-:Y:S04]  /*0520*/  REDG.E.ADD.F32.FTZ.RN.STRONG.GPU desc[UR6][R4.64+0x18], R21 ;  /* 0x00001815040079a6 */ /* 0x0003e8000c12f306 */
[----:B------:R-:W2:Y:S02]  /*0530*/  LDG.E R23, desc[UR6][R2.64+0x1c] ;  /* 0x00001c0602177981 */ /* 0x000ea4000c1e1900 */
[----:B--2---:R-:W-:-:S05]  /*0540*/  FMUL R23, R12, R23 ;  /* 0x000000170c177220 */ /* 0x004fca0000400000 */
[----:B------:R2:W-:Y:S04]  /*0550*/  REDG.E.ADD.F32.FTZ.RN.STRONG.GPU desc[UR6][R4.64+0x1c], R23 ;  /* 0x00001c17040079a6 */ /* 0x0005e8000c12f306 */
[----:B---3--:R-:W3:Y:S02]  /*0560*/  LDG.E R25, desc[UR6][R2.64+0x20] ;  /* 0x0000200602197981 */ /* 0x008ee4000c1e1900 */
[----:B---3--:R-:W-:-:S05]  /*0570*/  FMUL R25, R12, R25 ;  /* 0x000000190c197220 */ /* 0x008fca0000400000 */
[----:B------:R3:W-:Y:S04]  /*0580*/  REDG.E.ADD.F32.FTZ.RN.STRONG.GPU desc[UR6][R4.64+0x20], R25 ;  /* 0x00002019040079a6 */ /* 0x0007e8000c12f306 */
[----:B----4-:R-:W4:Y:S02]  /*0590*/  LDG.E R27, desc[UR6][R2.64+0x24] ;  /* 0x00002406021b7981 */ /* 0x010f24000c1e1900 */
        /* <DEDUP_REMOVED lines=11> */
[----:B---3--:R-:W2:Y:S02]  /*0650*/  LDG.E R25, desc[UR6][R2.64+0x34] ;  /* 0x0000340602197981 */ /* 0x008ea4000c1e1900 */
[----:B--2---:R-:W-:-:S05]  /*0660*/  FMUL R25, R12, R25 ;  /* 0x000000190c197220 */ /* 0x004fca0000400000 */
[----:B------:R1:W-:Y:S04]  /*0670*/  REDG.E.ADD.F32.FTZ.RN.STRONG.GPU desc[UR6][R4.64+0x34], R25 ;  /* 0x00003419040079a6 */ /* 0x0003e8000c12f306 */
[----:B----4-:R-:W2:Y:S01]  /*0680*/  LDG.E R27, desc[UR6][R2.64+0x38] ;  /* 0x00003806021b7981 */ /* 0x010ea2000c1e1900 */
[----:B------:R-:W-:Y:S02]  /*0690*/  VIADD R14, R14, 0x10 ;  /* 0x000000100e0e7836 */ /* 0x000fe40000000000 */
[----:B--2---:R-:W-:-:S05]  /*06a0*/  FMUL R27, R12, R27 ;  /* 0x0000001b0c1b7220 */ /* 0x004fca0000400000 */
[----:B------:R1:W-:Y:S04]  /*06b0*/  REDG.E.ADD.F32.FTZ.RN.STRONG.GPU desc[UR6][R4.64+0x38], R27 ;  /* 0x0000381b040079a6 */ /* 0x0003e8000c12f306 */
[----:B0-----:R-:W2:Y:S01]  /*06c0*/  LDG.E R19, desc[UR6][R2.64+0x3c] ;  /* 0x00003c0602137981 */ /* 0x001ea2000c1e1900 */
[----:B------:R-:W-:Y:S02]  /*06d0*/  ISETP.NE.AND P0, PT, R14, RZ, PT ;  /* 0x000000ff0e00720c */ /* 0x000fe40003f05270 */
[----:B------:R-:W-:Y:S02]  /*06e0*/  IADD3 R15, PT, PT, R15, 0x10, RZ ;  /* 0x000000100f0f7810 */ /* 0x000fe40007ffe0ff */
[----:B------:R-:W-:Y:S01]  /*06f0*/  IADD3 R17, PT, PT, R17, 0x10, RZ ;  /* 0x0000001011117810 */ /* 0x000fe20007ffe0ff */
[----:B--2---:R-:W-:-:S05]  /*0700*/  FMUL R19, R12, R19 ;  /* 0x000000130c137220 */ /* 0x004fca0000400000 */
[----:B------:R1:W-:Y:S03]  /*0710*/  REDG.E.ADD.F32.FTZ.RN.STRONG.GPU desc[UR6][R4.64+0x3c], R19 ;  /* 0x00003c13040079a6 */ /* 0x0003e6000c12f306 */
[----:B------:R-:W-:Y:S05]  /*0720*/  @P0 BRA `(.L_x_15) ;  /* 0xfffffffc001c0947 */ /* 0x000fea000383ffff */
[----:B------:R-:W-:-:S07]  /*0730*/  MOV R2, R13 ;  /* 0x0000000d00027202 */ /* 0x000fce0000000f00 */
.L_x_14:
[----:B------:R-:W-:-:S13]  /*0740*/  ISETP.NE.AND P0, PT, R16, RZ, PT ;  /* 0x000000ff1000720c */ /* 0x000fda0003f05270 */
[----:B------:R-:W-:Y:S05]  /*0750*/  @!P0 BRA `(.L_x_16) ;  /* 0x00000004003c8947 */ /* 0x000fea0003800000 */
[----:B------:R-:W-:Y:S02]  /*0760*/  IADD3 R3, PT, PT, R16, -0x1, RZ ;  /* 0xffffffff10037810 */ /* 0x000fe40007ffe0ff */
[----:B------:R-:W-:Y:S02]  /*0770*/  ISETP.NE.AND P1, PT, R18, RZ, PT ;  /* 0x000000ff1200720c */ /* 0x000fe40003f25270 */
[----:B------:R-:W-:-:S13]  /*0780*/  ISETP.GE.U32.AND P0, PT, R3, 0x7, PT ;  /* 0x000000070300780c */ /* 0x000fda0003f06070 */
[----:B------:R-:W-:Y:S05]  /*0790*/  @!P0 BRA `(.L_x_17) ;  /* 0x00000000007c8947 */ /* 0x000fea0003800000 */
[----:B-1----:R-:W0:Y:S01]  /*07a0*/  LDC.64 R4, c[0x0][0x390] ;  /* 0x0000e400ff047b82 */ /* 0x002e220000000a00 */
[----:B------:R-:W-:-:S07]  /*07b0*/  IADD3 R3, PT, PT, R10, R2, RZ ;  /* 0x000000020a037210 */ /* 0x000fce0007ffe0ff */
[----:B------:R-:W1:Y:S01]  /*07c0*/  LDC.64 R14, c[0x0][0x380] ;  /* 0x0000e000ff0e7b82 */ /* 0x000e620000000a00 */
[----:B0-----:R-:W-:-:S05]  /*07d0*/  IMAD.WIDE R4, R3, 0x4, R4 ;  /* 0x0000000403047825 */ /* 0x001fca00078e0204 */
[----:B------:R-:W2:Y:S01]  /*07e0*/  LDG.E R3, desc[UR6][R4.64] ;  /* 0x0000000604037981 */ /* 0x000ea2000c1e1900 */
[----:B------:R-:W-:-:S05]  /*07f0*/  IADD3 R13, PT, PT, R11, R2, RZ ;  /* 0x000000020b0d7210 */ /* 0x000fca0007ffe0ff */
        /* <DEDUP_REMOVED lines=15> */
[----:B0-----:R-:W4:Y:S02]  /*08f0*/  LDG.E R3, desc[UR6][R4.64+0x14] ;  /* 0x0000140604037981 */ /* 0x001f24000c1e1900 */
[----:B----4-:R-:W-:-:S05]  /*0900*/  FMUL R3, R12, R3 ;  /* 0x000000030c037220 */ /* 0x010fca0000400000 */
[----:B------:R3:W-:Y:S04]  /*0910*/  REDG.E.ADD.F32.FTZ.RN.STRONG.GPU desc[UR6][R14.64+0x14], R3 ;  /* 0x000014030e0079a6 */ /* 0x0007e8000c12f306 */
[----:B-1----:R-:W4:Y:S02]  /*0920*/  LDG.E R13, desc[UR6][R4.64+0x18] ;  /* 0x00001806040d7981 */ /* 0x002f24000c1e1900 */
[----:B----4-:R-:W-:-:S05]  /*0930*/  FMUL R13, R12, R13 ;  /* 0x0000000d0c0d7220 */ /* 0x010fca0000400000 */
[----:B------:R3:W-:Y:S04]  /*0940*/  REDG.E.ADD.F32.FTZ.RN.STRONG.GPU desc[UR6][R14.64+0x18], R13 ;  /* 0x0000180d0e0079a6 */ /* 0x0007e8000c12f306 */
[----:B--2---:R-:W2:Y:S02]  /*0950*/  LDG.E R17, desc[UR6][R4.64+0x1c] ;  /* 0x00001c0604117981 */ /* 0x004ea4000c1e1900 */
[----:B--2---:R-:W-:-:S05]  /*0960*/  FMUL R17, R12, R17 ;  /* 0x000000110c117220 */ /* 0x004fca0000400000 */
[----:B------:R3:W-:Y:S01]  /*0970*/  REDG.E.ADD.F32.FTZ.RN.STRONG.GPU desc[UR6][R14.64+0x1c], R17 ;  /* 0x00001c110e0079a6 */ /* 0x0007e2000c12f306 */
[----:B------:R-:W-:-:S07]  /*0980*/  VIADD R2, R2, 0x8 ;  /* 0x0000000802027836 */ /* 0x000fce0000000000 */
.L_x_17:
[----:B------:R-:W-:Y:S05]  /*0990*/  @!P1 BRA `(.L_x_16) ;  /* 0x0000000000ac9947 */ /* 0x000fea0003800000 */
[----:B---3--:R-:W-:Y:S02]  /*09a0*/  IADD3 R3, PT, PT, R18, -0x1, RZ ;  /* 0xffffffff12037810 */ /* 0x008fe40007ffe0ff */
        /* <DEDUP_REMOVED lines=18> */
[----:B------:R-:W2:Y:S02]  /*0ad0*/  LDG.E R19, desc[UR6][R4.64+0xc] ;  /* 0x00000c0604137981 */ /* 0x000ea4000c1e1900 */
[----:B--2---:R-:W-:-:S05]  /*0ae0*/  FMUL R19, R12, R19 ;  /* 0x000000130c137220 */ /* 0x004fca0000400000 */
[----:B------:R0:W-:Y:S01]  /*0af0*/  REDG.E.ADD.F32.FTZ.RN.STRONG.GPU desc[UR6][R14.64+0xc], R19 ;  /* 0x00000c130e0079a6 */ /* 0x0001e2000c12f306 */
[----:B------:R-:W-:-:S07]  /*0b00*/  IADD3 R2, PT, PT, R2, 0x4, RZ ;  /* 0x0000000402027810 */ /* 0x000fce0007ffe0ff */
.L_x_18:
[----:B------:R-:W-:Y:S05]  /*0b10*/  @!P1 BRA `(.L_x_16) ;  /* 0x00000000004c9947 */ /* 0x000fea0003800000 */
[----:B-1----:R-:W1:Y:S01]  /*0b20*/  LDC.64 R4, c[0x0][0x390] ;  /* 0x0000e400ff047b82 */ /* 0x002e620000000a00 */
[----:B0-----:R-:W-:-:S07]  /*0b30*/  IADD3 R3, PT, PT, R10, R2, RZ ;  /* 0x000000020a037210 */ /* 0x001fce0007ffe0ff */
[----:B------:R-:W0:Y:S01]  /*0b40*/  LDC.64 R14, c[0x0][0x380] ;  /* 0x0000e000ff0e7b82 */ /* 0x000e220000000a00 */
[----:B-1----:R-:W-:-:S05]  /*0b50*/  IMAD.WIDE R4, R3, 0x4, R4 ;  /* 0x0000000403047825 */ /* 0x002fca00078e0204 */
[----:B------:R-:W2:Y:S01]  /*0b60*/  LDG.E R13, desc[UR6][R4.64] ;  /* 0x00000006040d7981 */ /* 0x000ea2000c1e1900 */
[----:B------:R-:W-:Y:S02]  /*0b70*/  ISETP.NE.AND P0, PT, R6, 0x1, PT ;  /* 0x000000010600780c */ /* 0x000fe40003f05270 */
[----:B------:R-:W-:-:S05]  /*0b80*/  IADD3 R3, PT, PT, R11, R2, RZ ;  /* 0x000000020b037210 */ /* 0x000fca0007ffe0ff */
[----:B0-----:R-:W-:-:S04]  /*0b90*/  IMAD.WIDE R2, R3, 0x4, R14 ;  /* 0x0000000403027825 */ /* 0x001fc800078e020e */
[----:B--2--5:R-:W-:-:S05]  /*0ba0*/  FMUL R13, R12, R13 ;  /* 0x0000000d0c0d7220 */ /* 0x024fca0000400000 */
[----:B------:R2:W-:Y:S01]  /*0bb0*/  REDG.E.ADD.F32.FTZ.RN.STRONG.GPU desc[UR6][R2.64], R13 ;  /* 0x0000000d020079a6 */ /* 0x0005e2000c12f306 */
[----:B------:R-:W-:Y:S05]  /*0bc0*/  @!P0 BRA `(.L_x_16) ;  /* 0x0000000000208947 */ /* 0x000fea0003800000 */
[----:B------:R-:W3:Y:S01]  /*0bd0*/  LDG.E R11, desc[UR6][R4.64+0x4] ;  /* 0x00000406040b7981 */ /* 0x000ee2000c1e1900 */
[----:B------:R-:W-:Y:S01]  /*0be0*/  ISETP.NE.AND P0, PT, R6, 0x2, PT ;  /* 0x000000020600780c */ /* 0x000fe20003f05270 */
[----:B---3--:R-:W-:-:S05]  /*0bf0*/  FMUL R11, R12, R11 ;  /* 0x0000000b0c0b7220 */ /* 0x008fca0000400000 */
[----:B------:R4:W-:Y:S07]  /*0c00*/  REDG.E.ADD.F32.FTZ.RN.STRONG.GPU desc[UR6][R2.64+0x4], R11 ;  /* 0x0000040b020079a6 */ /* 0x0009ee000c12f306 */
[----:B------:R-:W-:Y:S05]  /*0c10*/  @!P0 BRA `(.L_x_16) ;  /* 0x00000000000c8947 */ /* 0x000fea0003800000 */
[----:B------:R-:W4:Y:S02]  /*0c20*/  LDG.E R5, desc[UR6][R4.64+0x8] ;  /* 0x0000080604057981 */ /* 0x000f24000c1e1900 */
[----:B----4-:R-:W-:-:S05]  /*0c30*/  FMUL R11, R12, R5 ;  /* 0x000000050c0b7220 */ /* 0x010fca0000400000 */
[----:B------:R0:W-:Y:S02]  /*0c40*/  REDG.E.ADD.F32.FTZ.RN.STRONG.GPU desc[UR6][R2.64+0x8], R11 ;  /* 0x0000080b020079a6 */ /* 0x0001e4000c12f306 */
.L_x_16:
[----:B------:R-:W-:-:S04]  /*0c50*/  IADD3 R7, PT, PT, R8, R7, RZ ;  /* 0x0000000708077210 */ /* 0x000fc80007ffe0ff */
[----:B------:R-:W-:-:S13]  /*0c60*/  ISETP.GE.AND P0, PT, R7, R0, PT ;  /* 0x000000000700720c */ /* 0x000fda0003f06270 */
[----:B------:R-:W-:Y:S05]  /*0c70*/  @!P0 BRA `(.L_x_19) ;  /* 0xfffffff4002c8947 */ /* 0x000fea000383ffff */
[----:B------:R-:W-:Y:S05]  /*0c80*/  EXIT ;  /* 0x000000000000794d */ /* 0x000fea0003800000 */
.L_x_20:
        /* <DEDUP_REMOVED lines=15> */
.L_x_54:


//--------------------- .text._Z19MatrixMulKernel_jikPfS_S_i --------------------------
	.section	.text._Z19MatrixMulKernel_jikPfS_S_i,"ax",@progbits
	.align	128
        .global         _Z19MatrixMulKernel_jikPfS_S_i
        .type           _Z19MatrixMulKernel_jikPfS_S_i,@function
        .size           _Z19MatrixMulKernel_jikPfS_S_i,(.L_x_55 - _Z19MatrixMulKernel_jikPfS_S_i)
        .other          _Z19MatrixMulKernel_jikPfS_S_i,@"STO_CUDA_ENTRY STV_DEFAULT"
_Z19MatrixMulKernel_jikPfS_S_i:
.text._Z19MatrixMulKernel_jikPfS_S_i:
        /* <DEDUP_REMOVED lines=9> */
[----:B------:R-:W0:Y:S01]  /*0090*/  LDCU UR4, c[0x0][0x370] ;  /* 0x00006e00ff0477ac */ /* 0x000e220008000800 */
[----:B------:R-:W-:Y:S01]  /*00a0*/  ISETP.GT.AND P0, PT, R13, RZ, PT ;  /* 0x000000ff0d00720c */ /* 0x000fe20003f04270 */
[----:B------:R-:W1:Y:S01]  /*00b0*/  LDCU.64 UR6, c[0x0][0x358] ;  /* 0x00006b00ff0677ac */ /* 0x000e620008000a00 */
[----:B0-----:R-:W-:-:S11]  /*00c0*/  IMAD R7, R7, UR4, RZ ;  /* 0x0000000407077c24 */ /* 0x001fd6000f8e02ff */
[----:B------:R-:W-:Y:S05]  /*00d0*/  @P0 BRA `(.L_x_21) ;  /* 0x0000000000900947 */ /* 0x000fea0003800000 */
[-C--:B------:R-:W-:Y:S01]  /*00e0*/  IABS R0, R13.reuse ;  /* 0x0000000d00007213 */ /* 0x080fe20000000000 */
[----:B------:R-:W0:Y:S01]  /*00f0*/  LDC R5, c[0x0][0x398] ;  /* 0x0000e600ff057b82 */ /* 0x000e220000000800 */
[----:B------:R-:W-:Y:S02]  /*0100*/  ISETP.NE.AND P0, PT, R13, RZ, PT ;  /* 0x000000ff0d00720c */ /* 0x000fe40003f05270 */
[----:B------:R-:W2:Y:S01]  /*0110*/  I2F.RP R4, R0 ;  /* 0x0000000000047306 */ /* 0x000ea20000209400 */
[----:B------:R-:W-:-:S04]  /*0120*/  LOP3.LUT R13, RZ, R13, RZ, 0x33, !PT ;  /* 0x0000000dff0d7212 */ /* 0x000fc800078e33ff */
[----:B------:R-:W3:Y:S03]  /*0130*/  LDC.64 R2, c[0x0][0x380] ;  /* 0x0000e000ff027b82 */ /* 0x000ee60000000a00 */
[----:B--2---:R-:W2:Y:S02]  /*0140*/  MUFU.RCP R4, R4 ;  /* 0x0000000400047308 */ /* 0x004ea40000001000 */
[----:B--2---:R-:W-:-:S06]  /*0150*/  IADD3 R10, PT, PT, R4, 0xffffffe, RZ ;  /* 0x0ffffffe040a7810 */ /* 0x004fcc0007ffe0ff */
[----:B------:R2:W4:Y:S02]  /*0160*/  F2I.FTZ.U32.TRUNC.NTZ R11, R10 ;  /* 0x0000000a000b7305 */ /* 0x000524000021f000 */
[----:B--2---:R-:W-:Y:S01]  /*0170*/  HFMA2 R10, -RZ, RZ, 0, 0 ;  /* 0x00000000ff0a7431 */ /* 0x004fe200000001ff */
[----:B----4-:R-:W-:-:S05]  /*0180*/  IADD3 R15, PT, PT, RZ, -R11, RZ ;  /* 0x8000000bff0f7210 */ /* 0x010fca0007ffe0ff */
[----:B------:R-:W-:-:S04]  /*0190*/  IMAD R15, R15, R0, RZ ;  /* 0x000000000f0f7224 */ /* 0x000fc800078e02ff */
[----:B0--3--:R-:W-:-:S07]  /*01a0*/  IMAD.HI.U32 R6, R11, R15, R10 ;  /* 0x0000000f0b067227 */ /* 0x009fce00078e000a */
.L_x_22:
[----:B0-----:R-:W-:Y:S02]  /*01b0*/  IABS R11, R8 ;  /* 0x00000008000b7213 */ /* 0x001fe40000000000 */
[----:B------:R-:W-:-:S03]  /*01c0*/  IABS R12, R5 ;  /* 0x00000005000c7213 */ /* 0x000fc60000000000 */
[----:B------:R-:W-:-:S04]  /*01d0*/  IMAD.HI.U32 R4, R6, R11, RZ ;  /* 0x0000000b06047227 */ /* 0x000fc800078e00ff */
[----:B------:R-:W-:-:S04]  /*01e0*/  IMAD.MOV R10, RZ, RZ, -R4 ;  /* 0x000000ffff0a7224 */ /* 0x000fc800078e0a04 */
[----:B------:R-:W-:Y:S01]  /*01f0*/  IMAD R11, R12, R10, R11 ;  /* 0x0000000a0c0b7224 */ /* 0x000fe200078e020b */
[----:B------:R-:W-:-:S04]  /*0200*/  LOP3.LUT R10, R8, R5, RZ, 0x3c, !PT ;  /* 0x00000005080a7212 */ /* 0x000fc800078e3cff */
[----:B------:R-:W-:Y:S02]  /*0210*/  ISETP.GT.U32.AND P2, PT, R0, R11, PT ;  /* 0x0000000b0000720c */ /* 0x000fe40003f44070 */
[----:B------:R-:W-:-:S11]  /*0220*/  ISETP.GE.AND P3, PT, R10, RZ, PT ;  /* 0x000000ff0a00720c */ /* 0x000fd60003f66270 */
[----:B------:R-:W-:Y:S02]  /*0230*/  @!P2 IADD3 R11, PT, PT, R11, -R12, RZ ;  /* 0x8000000c0b0ba210 */ /* 0x000fe40007ffe0ff */
[----:B------:R-:W-:Y:S02]  /*0240*/  @!P2 IADD3 R4, PT, PT, R4, 0x1, RZ ;  /* 0x000000010404a810 */ /* 0x000fe40007ffe0ff */
[----:B------:R-:W-:-:S13]  /*0250*/  ISETP.GE.U32.AND P1, PT, R11, R0, PT ;  /* 0x000000000b00720c */ /* 0x000fda0003f26070 */
[----:B------:R-:W-:-:S05]  /*0260*/  @P1 IADD3 R4, PT, PT, R4, 0x1, RZ ;  /* 0x0000000104041810 */ /* 0x000fca0007ffe0ff */
[----:B------:R-:W-:-:S05]  /*0270*/  @!P3 IMAD.MOV R4, RZ, RZ, -R4 ;  /* 0x000000ffff04b224 */ /* 0x000fca00078e0a04 */
[----:B------:R-:W-:-:S04]  /*0280*/  SEL R4, R13, R4, !P0 ;  /* 0x000000040d047207 */ /* 0x000fc80004000000 */
[----:B------:R-:W-:-:S05]  /*0290*/  IADD3 R10, PT, PT, -R4, RZ, RZ ;  /* 0x000000ff040a7210 */ /* 0x000fca0007ffe1ff */
[----:B------:R-:W-:Y:S01]  /*02a0*/  IMAD R10, R5, R10, R8 ;  /* 0x0000000a050a7224 */ /* 0x000fe200078e0208 */
[----:B------:R-:W-:-:S03]  /*02b0*/  IADD3 R8, PT, PT, R7, R8, RZ ;  /* 0x0000000807087210 */ /* 0x000fc60007ffe0ff */
[----:B------:R-:W-:Y:S01]  /*02c0*/  IMAD R11, R10, R5, R4 ;  /* 0x000000050a0b7224 */ /* 0x000fe200078e0204 */
[----:B------:R-:W-:-:S03]  /*02d0*/  ISETP.GE.AND P1, PT, R8, R9, PT ;  /* 0x000000090800720c */ /* 0x000fc60003f26270 */
[----:B------:R-:W-:-:S05]  /*02e0*/  IMAD.WIDE R10, R11, 0x4, R2 ;  /* 0x000000040b0a7825 */ /* 0x000fca00078e0202 */
[----:B-1----:R0:W-:Y:S05]  /*02f0*/  STG.E desc[UR6][R10.64], RZ ;  /* 0x000000ff0a007986 */ /* 0x0021ea000c101906 */
[----:B------:R-:W-:Y:S05]  /*0300*/  @!P1 BRA `(.L_x_22) ;  /* 0xfffffffc00a89947 */ /* 0x000fea000383ffff */
[----:B------:R-:W-:Y:S05]  /*0310*/  EXIT ;  /* 0x000000000000794d */ /* 0x000fea0003800000 */
.L_x_21:
[C---:B------:R-:W-:Y:S02]  /*0320*/  LOP3.LUT R6, R13.reuse, 0x7ffffff8, RZ, 0xc0, !PT ;  /* 0x7ffffff80d067812 */ /* 0x040fe400078ec0ff */
[C---:B------:R-:W-:Y:S02]  /*0330*/  IADD3 R0, PT, PT, R13.reuse, -0x1, RZ ;  /* 0xffffffff0d007810 */ /* 0x040fe40007ffe0ff */
[C---:B------:R-:W-:Y:S01]  /*0340*/  LOP3.LUT R5, R13.reuse, 0x7, RZ, 0xc0, !PT ;  /* 0x000000070d057812 */ /* 0x040fe200078ec0ff */
[----:B------:R-:W-:Y:S01]  /*0350*/  IMAD.MOV R2, RZ, RZ, -R6 ;  /* 0x000000ffff027224 */ /* 0x000fe200078e0a06 */
[----:B------:R-:W-:Y:S02]  /*0360*/  ISETP.GE.U32.AND P0, PT, R0, 0x7, PT ;  /* 0x000000070000780c */ /* 0x000fe40003f06070 */
[----:B------:R-:W-:-:S11]  /*0370*/  LOP3.LUT R4, R13, 0x3, RZ, 0xc0, !PT ;  /* 0x000000030d047812 */ /* 0x000fd600078ec0ff */
.L_x_27:
[----:B0-----:R-:W0:Y:S01]  /*0380*/  LDC R3, c[0x0][0x398] ;  /* 0x0000e600ff037b82 */ /* 0x001e220000000800 */
[----:B------:R-:W-:Y:S02]  /*0390*/  MOV R10, RZ ;  /* 0x000000ff000a7202 */ /* 0x000fe40000000f00 */
[----:B0-----:R-:W-:-:S04]  /*03a0*/  IABS R13, R3 ;  /* 0x00000003000d7213 */ /* 0x001fc80000000000 */
[----:B------:R-:W0:Y:S08]  /*03b0*/  I2F.RP R12, R13 ;  /* 0x0000000d000c7306 */ /* 0x000e300000209400 */
[----:B0-----:R-:W0:Y:S02]  /*03c0*/  MUFU.RCP R12, R12 ;  /* 0x0000000c000c7308 */ /* 0x001e240000001000 */
[----:B0-----:R-:W-:-:S06]  /*03d0*/  IADD3 R14, PT, PT, R12, 0xffffffe, RZ ;  /* 0x0ffffffe0c0e7810 */ /* 0x001fcc0007ffe0ff */
[----:B------:R0:W2:Y:S02]  /*03e0*/  F2I.FTZ.U32.TRUNC.NTZ R11, R14 ;  /* 0x0000000e000b7305 */ /* 0x0000a4000021f000 */
[----:B0-----:R-:W-:Y:S01]  /*03f0*/  IMAD.MOV.U32 R14, RZ, RZ, RZ ;  /* 0x000000ffff0e7224 */ /* 0x001fe200078e00ff */
[----:B--2---:R-:W-:-:S05]  /*0400*/  IADD3 R0, PT, PT, RZ, -R11, RZ ;  /* 0x8000000bff007210 */ /* 0x004fca0007ffe0ff */
[----:B------:R-:W-:Y:S01]  /*0410*/  IMAD R15, R0, R13, RZ ;  /* 0x0000000d000f7224 */ /* 0x000fe200078e02ff */
[----:B------:R-:W-:-:S03]  /*0420*/  IABS R0, R8 ;  /* 0x0000000800007213 */ /* 0x000fc60000000000 */
[----:B------:R-:W-:-:S04]  /*0430*/  IMAD.HI.U32 R15, R11, R15, R10 ;  /* 0x0000000f0b0f7227 */ /* 0x000fc800078e000a */
[----:B------:R-:W-:-:S04]  /*0440*/  IMAD.MOV.U32 R10, RZ, RZ, R0 ;  /* 0x000000ffff0a7224 */ /* 0x000fc800078e0000 */
        /* <DEDUP_REMOVED lines=9> */
[----:B------:R-:W-:Y:S01]  /*04e0*/  ISETP.GE.AND P1, PT, R10, RZ, PT ;  /* 0x000000ff0a00720c */ /* 0x000fe20003f26270 */
[----:B------:R-:W-:-:S06]  /*04f0*/  HFMA2 R10, -RZ, RZ, 0, 0 ;  /* 0x00000000ff0a7431 */ /* 0x000fcc00000001ff */
[----:B------:R-:W-:-:S06]  /*0500*/  @P2 VIADD R0, R0, 0x1 ;  /* 0x0000000100002836 */ /* 0x000fcc0000000000 */
[----:B------:R-:W-:Y:S02]  /*0510*/  @!P1 IADD3 R0, PT, PT, -R0, RZ, RZ ;  /* 0x000000ff00009210 */ /* 0x000fe40007ffe1ff */
[----:B------:R-:W-:-:S04]  /*0520*/  @!P3 LOP3.LUT R0, RZ, R3, RZ, 0x33, !PT ;  /* 0x00000003ff00b212 */ /* 0x000fc800078e33ff */
[----:B------:R-:W-:-:S05]  /*0530*/  IADD3 R12, PT, PT, -R0, RZ, RZ ;  /* 0x000000ff000c7210 */ /* 0x000fca0007ffe1ff */
[----:B------:R-:W-:-:S04]  /*0540*/  IMAD R12, R3, R12, R8 ;  /* 0x0000000c030c7224 */ /* 0x000fc800078e0208 */
[----:B------:R-:W-:Y:S01]  /*0550*/  IMAD R11, R12, R3, RZ ;  /* 0x000000030c0b7224 */ /* 0x000fe200078e02ff */
[----:B------:R-:W-:Y:S06]  /*0560*/  @!P0 BRA `(.L_x_23) ;  /* 0x0000000000b48947 */ /* 0x000fec0003800000 */
[----:B------:R-:W-:Y:S01]  /*0570*/  MOV R14, RZ ;  /* 0x000000ff000e7202 */ /* 0x000fe20000000f00 */
[----:B------:R-:W-:Y:S01]  /*0580*/  IMAD.MOV.U32 R21, RZ, RZ, R2 ;  /* 0x000000ffff157224 */ /* 0x000fe200078e0002 */
[----:B------:R-:W-:Y:S02]  /*0590*/  MOV R10, R11 ;  /* 0x0000000b000a7202 */ /* 0x000fe40000000f00 */
[----:B------:R-:W-:-:S07]  /*05a0*/  MOV R20, R0 ;  /* 0x0000000000147202 */ /* 0x000fce0000000f00 */
.L_x_24:
[----:B------:R-:W0:Y:S08]  /*05b0*/  LDC.64 R12, c[0x0][0x388] ;  /* 0x0000e200ff0c7b82 */ /* 0x000e300000000a00 */
[----:B------:R-:W2:Y:S01]  /*05c0*/  LDC.64 R22, c[0x0][0x390] ;  /* 0x0000e400ff167b82 */ /* 0x000ea20000000a00 */
[----:B0-----:R-:W-:-:S05]  /*05d0*/  IMAD.WIDE R12, R10, 0x4, R12 ;  /* 0x000000040a0c7825 */ /* 0x001fca00078e020c */
[----:B-1----:R-:W3:Y:S01]  /*05e0*/  LDG.E R15, desc[UR6][R12.64] ;  /* 0x000000060c0f7981 */ /* 0x002ee2000c1e1900 */
[----:B--2---:R-:W-:-:S03]  /*05f0*/  IMAD.WIDE R22, R20, 0x4, R22 ;  /* 0x0000000414167825 */ /* 0x004fc600078e0216 */
[----:B------:R-:W2:Y:S04]  /*0600*/  LDG.E R18, desc[UR6][R12.64+0x4] ;  /* 0x000004060c127981 */ /* 0x000ea8000c1e1900 */
[----:B------:R0:W3:Y:S04]  /*0610*/  LDG.E R28, desc[UR6][R22.64] ;  /* 0x00000006161c7981 */ /* 0x0000e8000c1e1900 */
[----:B------:R-:W4:Y:S01]  /*0620*/  LDG.E R26, desc[UR6][R12.64+0x8] ;  /* 0x000008060c1a7981 */ /* 0x000f22000c1e1900 */
[----:B0-----:R-:W-:-:S05]  /*0630*/  IMAD.WIDE.U32 R22, R3, 0x4, R22 ;  /* 0x0000000403167825 */ /* 0x001fca00078e0016 */
[----:B------:R-:W2:Y:S01]  /*0640*/  LDG.E R19, desc[UR6][R22.64] ;  /* 0x0000000616137981 */ /* 0x000ea2000c1e1900 */
[----:B------:R-:W-:-:S05]  /*0650*/  IMAD.WIDE.U32 R24, R3, 0x4, R22 ;  /* 0x0000000403187825 */ /* 0x000fca00078e0016 */
[----:B------:R-:W4:Y:S01]  /*0660*/  LDG.E R27, desc[UR6][R24.64] ;  /* 0x00000006181b7981 */ /* 0x000f22000c1e1900 */
[----:B------:R-:W-:-:S03]  /*0670*/  IMAD.WIDE.U32 R16, R3, 0x4, R24 ;  /* 0x0000000403107825 */ /* 0x000fc600078e0018 */
[----:B------:R-:W5:Y:S01]  /*0680*/  LDG.E R25, desc[UR6][R12.64+0x14] ;  /* 0x000014060c197981 */ /* 0x000f62000c1e1900 */
[----:B---3--:R-:W-:Y:S01]  /*0690*/  FFMA R29, R15, R28, R14 ;  /* 0x0000001c0f1d7223 */ /* 0x008fe2000000000e */
[C---:B------:R-:W-:Y:S02]  /*06a0*/  IMAD.WIDE.U32 R14, R3.reuse, 0x4, R16 ;  /* 0x00000004030e7825 */ /* 0x040fe400078e0010 */
[----:B------:R2:W3:Y:S02]  /*06b0*/  LDG.E R28, desc[UR6][R16.64] ;  /* 0x00000006101c7981 */ /* 0x0004e4000c1e1900 */
[----:B--2---:R-:W-:Y:S01]  /*06c0*/  FFMA R17, R18, R19, R29 ;  /* 0x0000001312117223 */ /* 0x004fe2000000001d */
[C---:B------:R-:W-:Y:S01]  /*06d0*/  IMAD.WIDE.U32 R18, R3.reuse, 0x4, R14 ;  /* 0x0000000403127825 */ /* 0x040fe200078e000e */
[----:B------:R-:W3:Y:S03]  /*06e0*/  LDG.E R29, desc[UR6][R12.64+0xc] ;  /* 0x00000c060c1d7981 */ /* 0x000ee6000c1e1900 */
[----:B----4-:R-:W-:Y:S01]  /*06f0*/  FFMA R26, R26, R27, R17 ;  /* 0x0000001b1a1a7223 */ /* 0x010fe20000000011 */
[----:B------:R-:W2:Y:S01]  /*0700*/  LDG.E R14, desc[UR6][R14.64] ;  /* 0x000000060e0e7981 */ /* 0x000ea2000c1e1900 */
[----:B------:R-:W-:-:S03]  /*0710*/  IMAD.WIDE.U32 R22, R3, 0x4, R18 ;  /* 0x0000000403167825 */ /* 0x000fc600078e0012 */
[----:B------:R-:W2:Y:S04]  /*0720*/  LDG.E R27, desc[UR6][R12.64+0x10] ;  /* 0x000010060c1b7981 */ /* 0x000ea8000c1e1900 */
[----:B------:R-:W5:Y:S01]  /*0730*/  LDG.E R18, desc[UR6][R18.64] ;  /* 0x0000000612127981 */ /* 0x000f62000c1e1900 */
[----:B------:R-:W-:-:S03]  /*0740*/  IMAD.WIDE.U32 R16, R3, 0x4, R22 ;  /* 0x0000000403107825 */ /* 0x000fc600078e0016 */
[----:B------:R-:W4:Y:S04]  /*0750*/  LDG.E R24, desc[UR6][R22.64] ;  /* 0x0000000616187981 */ /* 0x000f28000c1e1900 */
[----:B------:R-:W4:Y:S04]  /*0760*/  LDG.E R15, desc[UR6][R12.64+0x18] ;  /* 0x000018060c0f7981 */ /* 0x000f28000c1e1900 */
[----:B------:R-:W4:Y:S04]  /*0770*/  LDG.E R19, desc[UR6][R12.64+0x1c] ;  /* 0x00001c060c137981 */ /* 0x000f28000c1e1900 */
[----:B------:R-:W4:Y:S01]  /*0780*/  LDG.E R16, desc[UR6][R16.64] ;  /* 0x0000000610107981 */ /* 0x000f22000c1e1900 */
[----:B------:R-:W-:-:S04]  /*0790*/  IADD3 R21, PT, PT, R21, 0x8, RZ ;  /* 0x0000000815157810 */ /* 0x000fc80007ffe0ff */
[----:B------:R-:W-:Y:S02]  /*07a0*/  ISETP.NE.AND P1, PT, R21, RZ, PT ;  /* 0x000000ff1500720c */ /* 0x000fe40003f25270 */
[----:B------:R-:W-:Y:S02]  /*07b0*/  IADD3 R10, PT, PT, R10, 0x8, RZ ;  /* 0x000000080a0a7810 */ /* 0x000fe40007ffe0ff */
[----:B------:R-:W-:Y:S01]  /*07c0*/  LEA R20, R3, R20, 0x3 ;  /* 0x0000001403147211 */ /* 0x000fe200078e18ff */
[----:B---3--:R-:W-:-:S04]  /*07d0*/  FFMA R26, R29, R28, R26 ;  /* 0x0000001c1d1a7223 */ /* 0x008fc8000000001a */
[----:B--2---:R-:W-:-:S04]  /*07e0*/  FFMA R14, R27, R14, R26 ;  /* 0x0000000e1b0e7223 */ /* 0x004fc8000000001a */
[----:B-----5:R-:W-:-:S04]  /*07f0*/  FFMA R14, R25, R18, R14 ;  /* 0x00000012190e7223 */ /* 0x020fc8000000000e */
[----:B----4-:R-:W-:-:S04]  /*0800*/  FFMA R14, R15, R24, R14 ;  /* 0x000000180f0e7223 */ /* 0x010fc8000000000e */
[----:B------:R-:W-:Y:S01]  /*0810*/  FFMA R14, R19, R16, R14 ;  /* 0x00000010130e7223 */ /* 0x000fe2000000000e */
[----:B------:R-:W-:Y:S06]  /*0820*/  @P1 BRA `(.L_x_24) ;  /* 0xfffffffc00601947 */ /* 0x000fec000383ffff */
[----:B------:R-:W-:-:S07]  /*0830*/  IMAD.MOV.U32 R10, RZ, RZ, R6 ;  /* 0x000000ffff0a7224 */ /* 0x000fce00078e0006 */
.L_x_23:
[----:B------:R-:W-:-:S13]  /*0840*/  ISETP.NE.AND P1, PT, R5, RZ, PT ;  /* 0x000000ff0500720c */ /* 0x000fda0003f25270 */
[----:B------:R-:W-:Y:S05]  /*0850*/  @!P1 BRA `(.L_x_25) ;  /* 0x0000000000d09947 */ /* 0x000fea0003800000 */
[----:B------:R-:W-:Y:S02]  /*0860*/  IADD3 R12, PT, PT, R5, -0x1, RZ ;  /* 0xffffffff050c7810 */ /* 0x000fe40007ffe0ff */
[----:B------:R-:W-:Y:S02]  /*0870*/  ISETP.NE.AND P2, PT, R4, RZ, PT ;  /* 0x000000ff0400720c */ /* 0x000fe40003f45270 */
[----:B------:R-:W-:-:S13]  /*0880*/  ISETP.GE.U32.AND P1, PT, R12, 0x3, PT ;  /* 0x000000030c00780c */ /* 0x000fda0003f26070 */
[----:B------:R-:W-:Y:S05]  /*0890*/  @!P1 BRA `(.L_x_26) ;  /* 0x0000000000589947 */ /* 0x000fea0003800000 */
[----:B------:R-:W0:Y:S01]  /*08a0*/  LDC.64 R20, c[0x0][0x390] ;  /* 0x0000e400ff147b82 */ /* 0x000e220000000a00 */
[----:B------:R-:W-:Y:S01]  /*08b0*/  IMAD R15, R10, R3, R0 ;  /* 0x000000030a0f7224 */ /* 0x000fe200078e0200 */
[----:B------:R-:W-:-:S06]  /*08c0*/  IADD3 R13, PT, PT, R11, R10, RZ ;  /* 0x0000000a0b0d7210 */ /* 0x000fcc0007ffe0ff */
[----:B------:R-:W2:Y:S01]  /*08d0*/  LDC.64 R18, c[0x0][0x388] ;  /* 0x0000e200ff127b82 */ /* 0x000ea20000000a00 */
[----:B0-----:R-:W-:-:S04]  /*08e0*/  IMAD.WIDE R20, R15, 0x4, R20 ;  /* 0x000000040f147825 */ /* 0x001fc800078e0214 */
[----:B--2---:R-:W-:-:S04]  /*08f0*/  IMAD.WIDE R18, R13, 0x4, R18 ;  /* 0x000000040d127825 */ /* 0x004fc800078e0212 */
[C---:B------:R-:W-:Y:S01]  /*0900*/  IMAD.WIDE.U32 R12, R3.reuse, 0x4, R20 ;  /* 0x00000004030c7825 */ /* 0x040fe200078e0014 */
[----:B-1----:R-:W2:Y:S04]  /*0910*/  LDG.E R15, desc[UR6][R18.64] ;  /* 0x00000006120f7981 */ /* 0x002ea8000c1e1900 */
[----:B------:R-:W2:Y:S01]  /*0920*/  LDG.E R20, desc[UR6][R20.64] ;  /* 0x0000000614147981 */ /* 0x000ea2000c1e1900 */
[----:B------:R-:W-:-:S03]  /*0930*/  IMAD.WIDE.U32 R16, R3, 0x4, R12 ;  /* 0x0000000403107825 */ /* 0x000fc600078e000c */
[----:B------:R-:W3:Y:S04]  /*0940*/  LDG.E R12, desc[UR6][R12.64] ;  /* 0x000000060c0c7981 */ /* 0x000ee8000c1e1900 */
[----:B------:R-:W3:Y:S01]  /*0950*/  LDG.E R24, desc[UR6][R18.64+0x4] ;  /* 0x0000040612187981 */ /* 0x000ee2000c1e1900 */
[----:B------:R-:W-:-:S03]  /*0960*/  IMAD.WIDE.U32 R22, R3, 0x4, R16 ;  /* 0x0000000403167825 */ /* 0x000fc600078e0010 */
[----:B------:R-:W4:Y:S04]  /*0970*/  LDG.E R25, desc[UR6][R16.64] ;  /* 0x0000000610197981 */ /* 0x000f28000c1e1900 */
[----:B------:R-:W4:Y:S04]  /*0980*/  LDG.E R26, desc[UR6][R18.64+0x8] ;  /* 0x00000806121a7981 */ /* 0x000f28000c1e1900 */
[----:B------:R-:W5:Y:S04]  /*0990*/  LDG.E R28, desc[UR6][R18.64+0xc] ;  /* 0x00000c06121c7981 */ /* 0x000f68000c1e1900 */
[----:B------:R-:W5:Y:S01]  /*09a0*/  LDG.E R22, desc[UR6][R22.64] ;  /* 0x0000000616167981 */ /* 0x000f62000c1e1900 */
[----:B------:R-:W-:Y:S01]  /*09b0*/  IADD3 R10, PT, PT, R10, 0x4, RZ ;  /* 0x000000040a0a7810 */ /* 0x000fe20007ffe0ff */
[----:B--2---:R-:W-:-:S04]  /*09c0*/  FFMA R15, R15, R20, R14 ;  /* 0x000000140f0f7223 */ /* 0x004fc8000000000e */
[----:B---3--:R-:W-:-:S04]  /*09d0*/  FFMA R15, R24, R12, R15 ;  /* 0x0000000c180f7223 */ /* 0x008fc8000000000f */
[----:B----4-:R-:W-:-:S04]  /*09e0*/  FFMA R15, R26, R25, R15 ;  /* 0x000000191a0f7223 */ /* 0x010fc8000000000f */
[----:B-----5:R-:W-:-:S07]  /*09f0*/  FFMA R14, R28, R22, R15 ;  /* 0x000000161c0e7223 */ /* 0x020fce000000000f */
.L_x_26:
[----:B------:R-:W-:Y:S05]  /*0a00*/  @!P2 BRA `(.L_x_25) ;  /* 0x000000000064a947 */ /* 0x000fea0003800000 */
[----:B------:R-:W-:Y:S02]  /*0a10*/  ISETP.NE.AND P1, PT, R4, 0x1, PT ;  /* 0x000000010400780c */ /* 0x000fe40003f25270 */
[----:B------:R-:W-:-:S11]  /*0a20*/  LOP3.LUT P2, RZ, R3, 0x1, RZ, 0xc0, !PT ;  /* 0x0000000103ff7812 */ /* 0x000fd6000784c0ff */
[----:B------:R-:W0:Y:S01]  /*0a30*/  @P1 LDC.64 R18, c[0x0][0x390] ;  /* 0x0000e400ff121b82 */ /* 0x000e220000000a00 */
[C---:B------:R-:W-:Y:S02]  /*0a40*/  @P1 IMAD R23, R10.reuse, R3, R0 ;  /* 0x000000030a171224 */ /* 0x040fe400078e0200 */
[----:B------:R-:W-:Y:S01]  /*0a50*/  @P1 IMAD.IADD R15, R11, 0x1, R10 ;  /* 0x000000010b0f1824 */ /* 0x000fe200078e020a */
[----:B------:R-:W-:-:S04]  /*0a60*/  @P1 IADD3 R10, PT, PT, R10, 0x2, RZ ;  /* 0x000000020a0a1810 */ /* 0x000fc80007ffe0ff */
[----:B------:R-:W2:Y:S01]  /*0a70*/  @P1 LDC.64 R20, c[0x0][0x388] ;  /* 0x0000e200ff141b82 */ /* 0x000ea20000000a00 */
[----:B------:R-:W-:Y:S01]  /*0a80*/  @P2 IADD3 R25, PT, PT, R11, R10, RZ ;  /* 0x0000000a0b192210 */ /* 0x000fe20007ffe0ff */
[----:B------:R-:W-:-:S06]  /*0a90*/  @P2 IMAD R27, R10, R3, R0 ;  /* 0x000000030a1b2224 */ /* 0x000fcc00078e0200 */
[----:B------:R-:W3:Y:S08]  /*0aa0*/  @P2 LDC.64 R12, c[0x0][0x388] ;  /* 0x0000e200ff0c2b82 */ /* 0x000ef00000000a00 */
[----:B------:R-:W4:Y:S01]  /*0ab0*/  @P2 LDC.64 R16, c[0x0][0x390] ;  /* 0x0000e400ff102b82 */ /* 0x000f220000000a00 */
[----:B0-----:R-:W-:-:S04]  /*0ac0*/  @P1 IMAD.WIDE R18, R23, 0x4, R18 ;  /* 0x0000000417121825 */ /* 0x001fc800078e0212 */
[----:B--2---:R-:W-:Y:S02]  /*0ad0*/  @P1 IMAD.WIDE R20, R15, 0x4, R20 ;  /* 0x000000040f141825 */ /* 0x004fe400078e0214 */
[----:B-1----:R-:W2:Y:S02]  /*0ae0*/  @P1 LDG.E R15, desc[UR6][R18.64] ;  /* 0x00000006120f1981 */ /* 0x002ea4000c1e1900 */
[----:B------:R-:W-:Y:S02]  /*0af0*/  @P1 IMAD.WIDE.U32 R22, R3, 0x4, R18 ;  /* 0x0000000403161825 */ /* 0x000fe400078e0012 */
[----:B------:R-:W2:Y:S02]  /*0b00*/  @P1 LDG.E R3, desc[UR6][R20.64] ;  /* 0x0000000614031981 */ /* 0x000ea4000c1e1900 */
[----:B---3--:R-:W-:Y:S02]  /*0b10*/  @P2 IMAD.WIDE R12, R25, 0x4, R12 ;  /* 0x00000004190c2825 */ /* 0x008fe400078e020c */
[----:B------:R-:W3:Y:S04]  /*0b20*/  @P1 LDG.E R10, desc[UR6][R20.64+0x4] ;  /* 0x00000406140a1981 */ /* 0x000ee8000c1e1900 */
[----:B------:R-:W3:Y:S01]  /*0b30*/  @P1 LDG.E R22, desc[UR6][R22.64] ;  /* 0x0000000616161981 */ /* 0x000ee2000c1e1900 */
[----:B----4-:R-:W-:-:S03]  /*0b40*/  @P2 IMAD.WIDE R16, R27, 0x4, R16 ;  /* 0x000000041b102825 */ /* 0x010fc600078e0210 */
[----:B------:R-:W4:Y:S04]  /*0b50*/  @P2 LDG.E R13, desc[UR6][R12.64] ;  /* 0x000000060c0d2981 */ /* 0x000f28000c1e1900 */
[----:B------:R-:W4:Y:S01]  /*0b60*/  @P2 LDG.E R16, desc[UR6][R16.64] ;  /* 0x0000000610102981 */ /* 0x000f22000c1e1900 */
[----:B--2---:R-:W-:-:S04]  /*0b70*/  @P1 FFMA R3, R3, R15, R14 ;  /* 0x0000000f03031223 */ /* 0x004fc8000000000e */
[----:B---3--:R-:W-:-:S04]  /*0b80*/  @P1 FFMA R14, R10, R22, R3 ;  /* 0x000000160a0e1223 */ /* 0x008fc80000000003 */
[----:B----4-:R-:W-:-:S07]  /*0b90*/  @P2 FFMA R14, R13, R16, R14 ;  /* 0x000000100d0e2223 */ /* 0x010fce000000000e */
.L_x_25:
[----:B------:R-:W0:Y:S01]  /*0ba0*/  LDC.64 R12, c[0x0][0x380] ;  /* 0x0000e000ff0c7b82 */ /* 0x000e220000000a00 */
[----:B------:R-:W-:Y:S02]  /*0bb0*/  IADD3 R11, PT, PT, R0, R11, RZ ;  /* 0x0000000b000b7210 */ /* 0x000fe40007ffe0ff */
[----:B------:R-:W-:-:S04]  /*0bc0*/  IADD3 R8, PT, PT, R7, R8, RZ ;  /* 0x0000000807087210 */ /* 0x000fc80007ffe0ff */
[----:B------:R-:W-:Y:S01]  /*0bd0*/  ISETP.GE.AND P1, PT, R8, R9, PT ;  /* 0x000000090800720c */ /* 0x000fe20003f26270 */
[----:B0-----:R-:W-:-:S05]  /*0be0*/  IMAD.WIDE R10, R11, 0x4, R12 ;  /* 0x000000040b0a7825 */ /* 0x001fca00078e020c */
[----:B-1----:R0:W-:Y:S07]  /*0bf0*/  STG.E desc[UR6][R10.64], R14 ;  /* 0x0000000e0a007986 */ /* 0x0021ee000c101906 */
[----:B------:R-:W-:Y:S05]  /*0c00*/  @!P1 BRA `(.L_x_27) ;  /* 0xfffffff400dc9947 */ /* 0x000fea000383ffff */
[----:B------:R-:W-:Y:S05]  /*0c10*/  EXIT ;  /* 0x000000000000794d */ /* 0x000fea0003800000 */
.L_x_28:
        /* <DEDUP_REMOVED lines=14> */
.L_x_55:


//--------------------- .text._Z19MatrixMulKernel_ikjPfS_S_i --------------------------
	.section	.text._Z19MatrixMulKernel_ikjPfS_S_i,"ax",@progbits
	.align	128
        .global         _Z19MatrixMulKernel_ikjPfS_S_i
        .type           _Z19MatrixMulKernel_ikjPfS_S_i,@function
        .size           _Z19MatrixMulKernel_ikjPfS_S_i,(.L_x_56 - _Z19MatrixMulKernel_ikjPfS_S_i)
        .other          _Z19MatrixMulKernel_ikjPfS_S_i,@"STO_CUDA_ENTRY STV_DEFAULT"
_Z19MatrixMulKernel_ikjPfS_S_i:
.text._Z19MatrixMulKernel_ikjPfS_S_i:
        /* <DEDUP_REMOVED lines=19> */
.L_x_34:
[----:B0--3--:R-:W0:Y:S08]  /*0130*/  LDC R14, c[0x0][0x398] ;  /* 0x0000e600ff0e7b82 */ /* 0x009e300000000800 */
[----:B--2-45:R-:W2:Y:S01]  /*0140*/  LDC.64 R10, c[0x0][0x388] ;  /* 0x0000e200ff0a7b82 */ /* 0x034ea20000000a00 */
[----:B0-----:R-:W-:-:S04]  /*0150*/  IABS R12, R14 ;  /* 0x0000000e000c7213 */ /* 0x001fc80000000000 */
[----:B-1----:R-:W0:Y:S01]  /*0160*/  I2F.RP R4, R12 ;  /* 0x0000000c00047306 */ /* 0x002e220000209400 */
[----:B--2---:R-:W-:-:S06]  /*0170*/  IMAD.WIDE R10, R7, 0x4, R10 ;  /* 0x00000004070a7825 */ /* 0x004fcc00078e020a */
[----:B-1----:R1:W5:Y:S01]  /*0180*/  LDG.E R10, desc[UR6][R10.64] ;  /* 0x000000060a0a7981 */ /* 0x002362000c1e1900 */
[----:B------:R-:W-:Y:S01]  /*0190*/  ISETP.GE.AND P2, PT, R7, RZ, PT ;  /* 0x000000ff0700720c */ /* 0x000fe20003f46270 */
[----:B0-----:R-:W0:Y:S01]  /*01a0*/  MUFU.RCP R4, R4 ;  /* 0x0000000400047308 */ /* 0x001e220000001000 */
[----:B-1----:R-:W-:Y:S02]  /*01b0*/  IABS R11, R7 ;  /* 0x00000007000b7213 */ /* 0x002fe40000000000 */
[----:B0-----:R-:W-:-:S05]  /*01c0*/  IADD3 R2, PT, PT, R4, 0xffffffe, RZ ;  /* 0x0ffffffe04027810 */ /* 0x001fca0007ffe0ff */
[----:B------:R0:W1:Y:S02]  /*01d0*/  F2I.FTZ.U32.TRUNC.NTZ R3, R2 ;  /* 0x0000000200037305 */ /* 0x000064000021f000 */
[----:B0-----:R-:W-:Y:S01]  /*01e0*/  HFMA2 R2, -RZ, RZ, 0, 0 ;  /* 0x00000000ff027431 */ /* 0x001fe200000001ff */
[----:B-1----:R-:W-:-:S05]  /*01f0*/  IADD3 R5, PT, PT, RZ, -R3, RZ ;  /* 0x80000003ff057210 */ /* 0x002fca0007ffe0ff */
[----:B------:R-:W-:-:S04]  /*0200*/  IMAD R5, R5, R12, RZ ;  /* 0x0000000c05057224 */ /* 0x000fc800078e02ff */
[----:B------:R-:W-:Y:S01]  /*0210*/  IMAD.HI.U32 R3, R3, R5, R2 ;  /* 0x0000000503037227 */ /* 0x000fe200078e0002 */
[----:B------:R-:W-:-:S05]  /*0220*/  MOV R5, R11 ;  /* 0x0000000b00057202 */ /* 0x000fca0000000f00 */
[----:B------:R-:W-:-:S05]  /*0230*/  IMAD.HI.U32 R3, R3, R5, RZ ;  /* 0x0000000503037227 */ /* 0x000fca00078e00ff */
[----:B------:R-:W-:-:S05]  /*0240*/  IADD3 R3, PT, PT, -R3, RZ, RZ ;  /* 0x000000ff03037210 */ /* 0x000fca0007ffe1ff */
[----:B------:R-:W-:-:S05]  /*0250*/  IMAD R3, R12, R3, R5 ;  /* 0x000000030c037224 */ /* 0x000fca00078e0205 */
[----:B------:R-:W-:-:S13]  /*0260*/  ISETP.GT.U32.AND P0, PT, R12, R3, PT ;  /* 0x000000030c00720c */ /* 0x000fda0003f04070 */
[----:B------:R-:W-:Y:S02]  /*0270*/  @!P0 IADD3 R3, PT, PT, R3, -R12, RZ ;  /* 0x8000000c03038210 */ /* 0x000fe40007ffe0ff */
[----:B------:R-:W-:Y:S02]  /*0280*/  ISETP.NE.AND P0, PT, R14, RZ, PT ;  /* 0x000000ff0e00720c */ /* 0x000fe40003f05270 */
[----:B------:R-:W-:-:S13]  /*0290*/  ISETP.GT.U32.AND P1, PT, R12, R3, PT ;  /* 0x000000030c00720c */ /* 0x000fda0003f24070 */
[----:B------:R-:W-:Y:S02]  /*02a0*/  @!P1 IADD3 R3, PT, PT, R3, -R12, RZ ;  /* 0x8000000c03039210 */ /* 0x000fe40007ffe0ff */
[----:B------:R-:W-:Y:S02]  /*02b0*/  ISETP.GE.U32.AND P1, PT, R14, 0x10, PT ;  /* 0x000000100e00780c */ /* 0x000fe40003f26070 */
[----:B------:R-:W-:Y:S02]  /*02c0*/  @!P2 IADD3 R3, PT, PT, -R3, RZ, RZ ;  /* 0x000000ff0303a210 */ /* 0x000fe40007ffe1ff */
[----:B------:R-:W-:-:S04]  /*02d0*/  @!P0 LOP3.LUT R3, RZ, R14, RZ, 0x33, !PT ;  /* 0x0000000eff038212 */ /* 0x000fc800078e33ff */
[C---:B------:R-:W-:Y:S01]  /*02e0*/  IADD3 R12, PT, PT, -R3.reuse, R7, RZ ;  /* 0x00000007030c7210 */ /* 0x040fe20007ffe1ff */
[----:B------:R-:W-:-:S04]  /*02f0*/  IMAD R11, R3, R14, RZ ;  /* 0x0000000e030b7224 */ /* 0x000fc800078e02ff */
[----:B------:R-:W-:Y:S05]  /*0300*/  @!P1 BRA `(.L_x_29) ;  /* 0x0000000000f89947 */ /* 0x000fea0003800000 */
[----:B------:R-:W-:Y:S02]  /*0310*/  LOP3.LUT R13, R14, 0x7ffffff0, RZ, 0xc0, !PT ;  /* 0x7ffffff00e0d7812 */ /* 0x000fe400078ec0ff */
[----:B------:R-:W-:Y:S02]  /*0320*/  MOV R17, R12 ;  /* 0x0000000c00117202 */ /* 0x000fe40000000f00 */
[----:B------:R-:W-:Y:S02]  /*0330*/  MOV R15, R11 ;  /* 0x0000000b000f7202 */ /* 0x000fe40000000f00 */
[----:B------:R-:W-:-:S07]  /*0340*/  MOV R14, R9 ;  /* 0x00000009000e7202 */ /* 0x000fce0000000f00 */
.L_x_30:
        /* <DEDUP_REMOVED lines=58> */
.L_x_29:
        /* <DEDUP_REMOVED lines=37> */
.L_x_32:
        /* <DEDUP_REMOVED lines=24> */
.L_x_33:
[----:B------:R-:W-:Y:S05]  /*0ac0*/  @!P1 BRA `(.L_x_31) ;  /* 0x00000000004c9947 */ /* 0x000fea0003800000 */
[----:B-1----:R-:W1:Y:S01]  /*0ad0*/  LDC.64 R4, c[0x0][0x390] ;  /* 0x0000e400ff047b82 */ /* 0x002e620000000a00 */
[----:B------:R-:W-:-:S07]  /*0ae0*/  IADD3 R11, PT, PT, R11, R2, RZ ;  /* 0x000000020b0b7210 */ /* 0x000fce0007ffe0ff */
[----:B0-----:R-:W0:Y:S01]  /*0af0*/  LDC.64 R14, c[0x0][0x380] ;  /* 0x0000e000ff0e7b82 */ /* 0x001e220000000a00 */
        /* <DEDUP_REMOVED lines=8> */
[----:B--2---:R-:W2:Y:S01]  /*0b80*/  LDG.E R11, desc[UR6][R4.64+0x4] ;  /* 0x00000406040b7981 */ /* 0x004ea2000c1e1900 */
[----:B------:R-:W-:Y:S01]  /*0b90*/  ISETP.NE.AND P0, PT, R6, 0x2, PT ;  /* 0x000000020600780c */ /* 0x000fe20003f05270 */
[----:B--2---:R-:W-:-:S05]  /*0ba0*/  FMUL R11, R10, R11 ;  /* 0x0000000b0a0b7220 */ /* 0x004fca0000400000 */
[----:B------:R4:W-:Y:S07]  /*0bb0*/  REDG.E.ADD.F32.FTZ.RN.STRONG.GPU desc[UR6][R2.64+0x4], R11 ;  /* 0x0000040b020079a6 */ /* 0x0009ee000c12f306 */
[----:B------:R-:W-:Y:S05]  /*0bc0*/  @!P0 BRA `(.L_x_31) ;  /* 0x00000000000c8947 */ /* 0x000fea0003800000 */
[----:B------:R-:W4:Y:S02]  /*0bd0*/  LDG.E R5, desc[UR6][R4.64+0x8] ;  /* 0x0000080604057981 */ /* 0x000f24000c1e1900 */
[----:B----4-:R-:W-:-:S05]  /*0be0*/  FMUL R11, R10, R5 ;  /* 0x000000050a0b7220 */ /* 0x010fca0000400000 */
[----:B------:R0:W-:Y:S02]  /*0bf0*/  REDG.E.ADD.F32.FTZ.RN.STRONG.GPU desc[UR6][R2.64+0x8], R11 ;  /* 0x0000080b020079a6 */ /* 0x0001e4000c12f306 */
.L_x_31:
[----:B------:R-:W-:-:S04]  /*0c00*/  IADD3 R7, PT, PT, R8, R7, RZ ;  /* 0x0000000708077210 */ /* 0x000fc80007ffe0ff */
[----:B------:R-:W-:-:S13]  /*0c10*/  ISETP.GE.AND P0, PT, R7, R0, PT ;  /* 0x000000000700720c */ /* 0x000fda0003f06270 */
[----:B------:R-:W-:Y:S05]  /*0c20*/  @!P0 BRA `(.L_x_34) ;  /* 0xfffffff400408947 */ /* 0x000fea000383ffff */
[----:B------:R-:W-:Y:S05]  /*0c30*/  EXIT ;  /* 0x000000000000794d */ /* 0x000fea0003800000 */
.L_x_35:
        /* <DEDUP_REMOVED lines=12> */
.L_x_56:


//--------------------- .text._Z19MatrixMulKernel_ijkPfS_S_i --------------------------
	.section	.text._Z19MatrixMulKernel_ijkPfS_S_i,"ax",@progbits
	.align	128
        .global         _Z19MatrixMulKernel_ijkPfS_S_i
        .type           _Z19MatrixMulKernel_ijkPfS_S_i,@function
        .size           _Z19MatrixMulKernel_ijkPfS_S_i,(.L_x_57 - _Z19MatrixMulKernel_ijkPfS_S_i)
        .other          _Z19MatrixMulKernel_ijkPfS_S_i,@"STO_CUDA_ENTRY STV_DEFAULT"
_Z19MatrixMulKernel_ijkPfS_S_i:
.text._Z19MatrixMulKernel_ijkPfS_S_i:
        /* <DEDUP_REMOVED lines=14> */
[----:B------:R-:W0:Y:S02]  /*00e0*/  LDC.64 R4, c[0x0][0x380] ;  /* 0x0000e000ff047b82 */ /* 0x000e240000000a00 */
.L_x_37:
[----:B0-----:R-:W-:Y:S01]  /*00f0*/  IMAD.WIDE R2, R8, 0x4, R4 ;  /* 0x0000000408027825 */ /* 0x001fe200078e0204 */
[----:B------:R-:W-:-:S04]  /*0100*/  IADD3 R8, PT, PT, R7, R8, RZ ;  /* 0x0000000807087210 */ /* 0x000fc80007ffe0ff */
[----:B-1----:R2:W-:Y:S01]  /*0110*/  STG.E desc[UR6][R2.64], RZ ;  /* 0x000000ff02007986 */ /* 0x0025e2000c101906 */
[----:B------:R-:W-:-:S13]  /*0120*/  ISETP.GE.AND P0, PT, R8, R9, PT ;  /* 0x000000090800720c */ /* 0x000fda0003f06270 */
[----:B--2---:R-:W-:Y:S05]  /*0130*/  @!P0 BRA `(.L_x_37) ;  /* 0xfffffffc00ec8947 */ /* 0x004fea000383ffff */
[----:B------:R-:W-:Y:S05]  /*0140*/  EXIT ;  /* 0x000000000000794d */ /* 0x000fea0003800000 */
.L_x_36:
[C---:B------:R-:W-:Y:S02]  /*0150*/  IADD3 R0, PT, PT, R4.reuse, -0x1, RZ ;  /* 0xffffffff04007810 */ /* 0x040fe40007ffe0ff */
[C---:B------:R-:W-:Y:S02]  /*0160*/  LOP3.LUT R6, R4.reuse, 0x7ffffff8, RZ, 0xc0, !PT ;  /* 0x7ffffff804067812 */ /* 0x040fe400078ec0ff */
[----:B------:R-:W-:Y:S02]  /*0170*/  LOP3.LUT R5, R4, 0x7, RZ, 0xc0, !PT ;  /* 0x0000000704057812 */ /* 0x000fe400078ec0ff */
[----:B------:R-:W-:Y:S02]  /*0180*/  ISETP.GE.U32.AND P0, PT, R0, 0x7, PT ;  /* 0x000000070000780c */ /* 0x000fe40003f06070 */
[----:B------:R-:W-:Y:S02]  /*0190*/  LOP3.LUT R4, R4, 0x3, RZ, 0xc0, !PT ;  /* 0x0000000304047812 */ /* 0x000fe400078ec0ff */
[----:B------:R-:W-:-:S09]  /*01a0*/  IADD3 R2, PT, PT, -R6, RZ, RZ ;  /* 0x000000ff06027210 */ /* 0x000fd20007ffe1ff */
.L_x_42:
[----:B------:R-:W0:Y:S01]  /*01b0*/  LDC R3, c[0x0][0x398] ;  /* 0x0000e600ff037b82 */ /* 0x000e220000000800 */
[----:B------:R-:W-:Y:S02]  /*01c0*/  ISETP.GE.AND P3, PT, R8, RZ, PT ;  /* 0x000000ff0800720c */ /* 0x000fe40003f66270 */
[----:B------:R-:W-:Y:S02]  /*01d0*/  MOV R14, RZ ;  /* 0x000000ff000e7202 */ /* 0x000fe40000000f00 */
[----:B0-----:R-:W-:-:S04]  /*01e0*/  IABS R13, R3 ;  /* 0x00000003000d7213 */ /* 0x001fc80000000000 */
[----:B------:R-:W0:Y:S08]  /*01f0*/  I2F.RP R0, R13 ;  /* 0x0000000d00007306 */ /* 0x000e300000209400 */
[----:B0-----:R-:W0:Y:S02]  /*0200*/  MUFU.RCP R0, R0 ;  /* 0x0000000000007308 */ /* 0x001e240000001000 */
[----:B0-----:R-:W-:-:S06]  /*0210*/  IADD3 R10, PT, PT, R0, 0xffffffe, RZ ;  /* 0x0ffffffe000a7810 */ /* 0x001fcc0007ffe0ff */
[----:B------:R0:W2:Y:S02]  /*0220*/  F2I.FTZ.U32.TRUNC.NTZ R11, R10 ;  /* 0x0000000a000b7305 */ /* 0x0000a4000021f000 */
[----:B0-----:R-:W-:Y:S01]  /*0230*/  HFMA2 R10, -RZ, RZ, 0, 0 ;  /* 0x00000000ff0a7431 */ /* 0x001fe200000001ff */
[----:B--2---:R-:W-:-:S05]  /*0240*/  IADD3 R12, PT, PT, RZ, -R11, RZ ;  /* 0x8000000bff0c7210 */ /* 0x004fca0007ffe0ff */
[----:B------:R-:W-:Y:S01]  /*0250*/  IMAD R15, R12, R13, RZ ;  /* 0x0000000d0c0f7224 */ /* 0x000fe200078e02ff */
[----:B------:R-:W-:-:S03]  /*0260*/  IABS R12, R8 ;  /* 0x00000008000c7213 */ /* 0x000fc60000000000 */
[----:B------:R-:W-:-:S06]  /*0270*/  IMAD.HI.U32 R11, R11, R15, R10 ;  /* 0x0000000f0b0b7227 */ /* 0x000fcc00078e000a */
[----:B------:R-:W-:-:S05]  /*0280*/  IMAD.HI.U32 R11, R11, R12, RZ ;  /* 0x0000000c0b0b7227 */ /* 0x000fca00078e00ff */
[----:B------:R-:W-:-:S05]  /*0290*/  IADD3 R11, PT, PT, -R11, RZ, RZ ;  /* 0x000000ff0b0b7210 */ /* 0x000fca0007ffe1ff */
[----:B------:R-:W-:Y:S02]  /*02a0*/  IMAD R0, R13, R11, R12 ;  /* 0x0000000b0d007224 */ /* 0x000fe400078e020c */
[----:B------:R-:W-:-:S03]  /*02b0*/  HFMA2 R11, -RZ, RZ, 0, 0 ;  /* 0x00000000ff0b7431 */ /* 0x000fc600000001ff */
[----:B------:R-:W-:-:S13]  /*02c0*/  ISETP.GT.U32.AND P1, PT, R13, R0, PT ;  /* 0x000000000d00720c */ /* 0x000fda0003f24070 */
[----:B------:R-:W-:Y:S02]  /*02d0*/  @!P1 IADD3 R0, PT, PT, R0, -R13, RZ ;  /* 0x8000000d00009210 */ /* 0x000fe40007ffe0ff */
[----:B------:R-:W-:Y:S02]  /*02e0*/  ISETP.NE.AND P1, PT, R3, RZ, PT ;  /* 0x000000ff0300720c */ /* 0x000fe40003f25270 */
[----:B------:R-:W-:-:S13]  /*02f0*/  ISETP.GT.U32.AND P2, PT, R13, R0, PT ;  /* 0x000000000d00720c */ /* 0x000fda0003f44070 */
[----:B------:R-:W-:-:S04]  /*0300*/  @!P2 IADD3 R0, PT, PT, R0, -R13, RZ ;  /* 0x8000000d0000a210 */ /* 0x000fc80007ffe0ff */
[----:B------:R-:W-:Y:S02]  /*0310*/  @!P3 IADD3 R0, PT, PT, -R0, RZ, RZ ;  /* 0x000000ff0000b210 */ /* 0x000fe40007ffe1ff */
[----:B------:R-:W-:-:S04]  /*0320*/  @!P1 LOP3.LUT R0, RZ, R3, RZ, 0x33, !PT ;  /* 0x00000003ff009212 */ /* 0x000fc800078e33ff */
[----:B------:R-:W-:Y:S01]  /*0330*/  IADD3 R10, PT, PT, -R0, R8, RZ ;  /* 0x00000008000a7210 */ /* 0x000fe20007ffe1ff */
[----:B------:R-:W-:Y:S06]  /*0340*/  @!P0 BRA `(.L_x_38) ;  /* 0x0000000000b48947 */ /* 0x000fec0003800000 */
[----:B------:R-:W-:Y:S02]  /*0350*/  MOV R14, RZ ;  /* 0x000000ff000e7202 */ /* 0x000fe40000000f00 */
[----:B------:R-:W-:Y:S02]  /*0360*/  MOV R11, R10 ;  /* 0x0000000a000b7202 */ /* 0x000fe40000000f00 */
[----:B------:R-:W-:Y:S02]  /*0370*/  MOV R20, R0 ;  /* 0x0000000000147202 */ /* 0x000fe40000000f00 */
[----:B------:R-:W-:-:S07]  /*0380*/  MOV R21, R2 ;  /* 0x0000000200157202 */ /* 0x000fce0000000f00 */
.L_x_39:
        /* <DEDUP_REMOVED lines=40> */
[----:B------:R-:W-:-:S07]  /*0610*/  MOV R11, R6 ;  /* 0x00000006000b7202 */ /* 0x000fce0000000f00 */
.L_x_38:
        /* <DEDUP_REMOVED lines=28> */
.L_x_41:
[----:B------:R-:W-:Y:S05]  /*07e0*/  @!P2 BRA `(.L_x_40) ;  /* 0x000000000064a947 */ /* 0x000fea0003800000 */
[----:B------:R-:W-:Y:S02]  /*07f0*/  ISETP.NE.AND P1, PT, R4, 0x1, PT ;  /* 0x000000010400780c */ /* 0x000fe40003f25270 */
[----:B------:R-:W-:-:S11]  /*0800*/  LOP3.LUT P2, RZ, R3, 0x1, RZ, 0xc0, !PT ;  /* 0x0000000103ff7812 */ /* 0x000fd6000784c0ff */
[----:B------:R-:W0:Y:S01]  /*0810*/  @P1 LDC.64 R18, c[0x0][0x390] ;  /* 0x0000e400ff121b82 */ /* 0x000e220000000a00 */
[C---:B------:R-:W-:Y:S01]  /*0820*/  @P1 IMAD R23, R11.reuse, R3, R0 ;  /* 0x000000030b171224 */ /* 0x040fe200078e0200 */
[----:B------:R-:W-:Y:S02]  /*0830*/  @P1 IADD3 R15, PT, PT, R10, R11, RZ ;  /* 0x0000000b0a0f1210 */ /* 0x000fe40007ffe0ff */
[----:B------:R-:W-:-:S04]  /*0840*/  @P1 IADD3 R11, PT, PT, R11, 0x2, RZ ;  /* 0x000000020b0b1810 */ /* 0x000fc80007ffe0ff */
[----:B------:R-:W2:Y:S01]  /*0850*/  @P1 LDC.64 R20, c[0x0][0x388] ;  /* 0x0000e200ff141b82 */ /* 0x000ea20000000a00 */
[----:B------:R-:W-:-:S07]  /*0860*/  @P2 IMAD R25, R11, R3, R0 ;  /* 0x000000030b192224 */ /* 0x000fce00078e0200 */
[----:B------:R-:W3:Y:S08]  /*0870*/  @P2 LDC.64 R12, c[0x0][0x388] ;  /* 0x0000e200ff0c2b82 */ /* 0x000ef00000000a00 */
[----:B------:R-:W4:Y:S01]  /*0880*/  @P2 LDC.64 R16, c[0x0][0x390] ;  /* 0x0000e400ff102b82 */ /* 0x000f220000000a00 */
[----:B0-----:R-:W-:Y:S01]  /*0890*/  @P1 IMAD.WIDE R18, R23, 0x4, R18 ;  /* 0x0000000417121825 */ /* 0x001fe200078e0212 */
[----:B------:R-:W-:-:S03]  /*08a0*/  @P2 IADD3 R23, PT, PT, R10, R11, RZ ;  /* 0x0000000b0a172210 */ /* 0x000fc60007ffe0ff */
        /* <DEDUP_REMOVED lines=13> */
.L_x_40:
[----:B------:R-:W0:Y:S02]  /*0980*/  LDC.64 R10, c[0x0][0x380] ;  /* 0x0000e000ff0a7b82 */ /* 0x000e240000000a00 */
[----:B0-----:R-:W-:Y:S01]  /*0990*/  IMAD.WIDE R10, R8, 0x4, R10 ;  /* 0x00000004080a7825 */ /* 0x001fe200078e020a */
[----:B------:R-:W-:-:S04]  /*09a0*/  IADD3 R8, PT, PT, R7, R8, RZ ;  /* 0x0000000807087210 */ /* 0x000fc80007ffe0ff */
[----:B-1----:R0:W-:Y:S01]  /*09b0*/  STG.E desc[UR6][R10.64], R14 ;  /* 0x0000000e0a007986 */ /* 0x0021e2000c101906 */
[----:B------:R-:W-:-:S13]  /*09c0*/  ISETP.GE.AND P1, PT, R8, R9, PT ;  /* 0x000000090800720c */ /* 0x000fda0003f26270 */
[----:B0-----:R-:W-:Y:S05]  /*09d0*/  @!P1 BRA `(.L_x_42) ;  /* 0xfffffff400f49947 */ /* 0x001fea000383ffff */
[----:B------:R-:W-:Y:S05]  /*09e0*/  EXIT ;  /* 0x000000000000794d */ /* 0x000fea0003800000 */
.L_x_43:
        /* <DEDUP_REMOVED lines=9> */
.L_x_57:


//--------------------- .text._Z15MatrixMulKernelPfS_S_i --------------------------
	.section	.text._Z15MatrixMulKernelPfS_S_i,"ax",@progbits
	.align	128
        .global         _Z15MatrixMulKernelPfS_S_i
        .type           _Z15MatrixMulKernelPfS_S_i,@function
        .size           _Z15MatrixMulKernelPfS_S_i,(.L_x_58 - _Z15MatrixMulKernelPfS_S_i)
        .other          _Z15MatrixMulKernelPfS_S_i,@"STO_CUDA_ENTRY STV_DEFAULT"
_Z15MatrixMulKernelPfS_S_i:
.text._Z15MatrixMulKernelPfS_S_i:
        /* <DEDUP_REMOVED lines=15> */
.L_x_45:
[----:B0-----:R-:W-:Y:S01]  /*00f0*/  IMAD.WIDE R2, R8, 0x4, R4 ;  /* 0x0000000408027825 */ /* 0x001fe200078e0204 */
[----:B------:R-:W-:-:S04]  /*0100*/  IADD3 R8, PT, PT, R7, R8, RZ ;  /* 0x0000000807087210 */ /* 0x000fc80007ffe0ff */
[----:B-1----:R2:W-:Y:S01]  /*0110*/  STG.E desc[UR6][R2.64], RZ ;  /* 0x000000ff02007986 */ /* 0x0025e2000c101906 */
[----:B------:R-:W-:-:S13]  /*0120*/  ISETP.GE.AND P0, PT, R8, R9, PT ;  /* 0x000000090800720c */ /* 0x000fda0003f06270 */
[----:B--2---:R-:W-:Y:S05]  /*0130*/  @!P0 BRA `(.L_x_45) ;  /* 0xfffffffc00ec8947 */ /* 0x004fea000383ffff */
[----:B------:R-:W-:Y:S05]  /*0140*/  EXIT ;  /* 0x000000000000794d */ /* 0x000fea0003800000 */
.L_x_44:
[C---:B------:R-:W-:Y:S02]  /*0150*/  IADD3 R0, PT, PT, R4.reuse, -0x1, RZ ;  /* 0xffffffff04007810 */ /* 0x040fe40007ffe0ff */
[C---:B------:R-:W-:Y:S02]  /*0160*/  LOP3.LUT R6, R4.reuse, 0x7ffffff8, RZ, 0xc0, !PT ;  /* 0x7ffffff804067812 */ /* 0x040fe400078ec0ff */
[----:B------:R-:W-:Y:S02]  /*0170*/  LOP3.LUT R5, R4, 0x7, RZ, 0xc0, !PT ;  /* 0x0000000704057812 */ /* 0x000fe400078ec0ff */
[----:B------:R-:W-:Y:S02]  /*0180*/  ISETP.GE.U32.AND P0, PT, R0, 0x7, PT ;  /* 0x000000070000780c */ /* 0x000fe40003f06070 */
[----:B------:R-:W-:Y:S02]  /*0190*/  LOP3.LUT R4, R4, 0x3, RZ, 0xc0, !PT ;  /* 0x0000000304047812 */ /* 0x000fe400078ec0ff */
[----:B------:R-:W-:-:S09]  /*01a0*/  IADD3 R2, PT, PT, -R6, RZ, RZ ;  /* 0x000000ff06027210 */ /* 0x000fd20007ffe1ff */
.L_x_50:
        /* <DEDUP_REMOVED lines=30> */
.L_x_47:
        /* <DEDUP_REMOVED lines=41> */
.L_x_46:
        /* <DEDUP_REMOVED lines=28> */
.L_x_49:
        /* <DEDUP_REMOVED lines=26> */
.L_x_48:
[----:B------:R-:W0:Y:S02]  /*0980*/  LDC.64 R10, c[0x0][0x380] ;  /* 0x0000e000ff0a7b82 */ /* 0x000e240000000a00 */
[----:B0-----:R-:W-:Y:S01]  /*0990*/  IMAD.WIDE R10, R8, 0x4, R10 ;  /* 0x00000004080a7825 */ /* 0x001fe200078e020a */
[----:B------:R-:W-:-:S04]  /*09a0*/  IADD3 R8, PT, PT, R7, R8, RZ ;  /* 0x0000000807087210 */ /* 0x000fc80007ffe0ff */
[----:B-1----:R0:W-:Y:S01]  /*09b0*/  STG.E desc[UR6][R10.64], R14 ;  /* 0x0000000e0a007986 */ /* 0x0021e2000c101906 */
[----:B------:R-:W-:-:S13]  /*09c0*/  ISETP.GE.AND P1, PT, R8, R9, PT ;  /* 0x000000090800720c */ /* 0x000fda0003f26270 */
[----:B0-----:R-:W-:Y:S05]  /*09d0*/  @!P1 BRA `(.L_x_50) ;  /* 0xfffffff400f49947 */ /* 0x001fea000383ffff */
[----:B------:R-:W-:Y:S05]  /*09e0*/  EXIT ;  /* 0x000000000000794d */ /* 0x000fea0003800000 */
.L_x_51:
        /* <DEDUP_REMOVED lines=9> */
.L_x_58:


//--------------------- .nv.shared.reserved.0     --------------------------
	.section	.nv.shared.reserved.0,"aw",@nobits
	.weak		__nv_reservedSMEM_offset_0_alias
	.size		__nv_reservedSMEM_offset_0_alias, 0, 64
	.other		__nv_reservedSMEM_offset_0_alias,@"STO_CUDA_RESERVED_SHARED STV_DEFAULT"
__nv_reservedSMEM_offset_0_alias:
	.zero		0
	.zero		64


//--------------------- .nv.constant0._Z19MatrixMulKernel_kjiPfS_S_i --------------------------
	.section	.nv.constant0._Z19MatrixMulKernel_kjiPfS_S_i,"a",@progbits
	.sectionflags	@""
	.align	4
.nv.constant0._Z19MatrixMulKernel_kjiPfS_S_i:
	.zero		924


//--------------------- .nv.constant0._Z19MatrixMulKernel_jkiPfS_S_i --------------------------
	.section	.nv.constant0._Z19MatrixMulKernel_jkiPfS_S_i,"a",@progbits
	.sectionflags	@""
	.align	4
.nv.constant0._Z19MatrixMulKernel_jkiPfS_S_i:
	.zero		924


//--------------------- .nv.constant0._Z19MatrixMulKernel_kijPfS_S_i --------------------------
	.section	.nv.constant0._Z19MatrixMulKernel_kijPfS_S_i,"a",@progbits
	.sectionflags	@""
	.align	4
.nv.constant0._Z19MatrixMulKernel_kijPfS_S_i:
	.zero		924


//--------------------- .nv.constant0._Z19MatrixMulKernel_jikPfS_S_i --------------------------
	.section	.nv.constant0._Z19MatrixMulKernel_jikPfS_S_i,"a",@progbits
	.sectionflags	@""
	.align	4
.nv.constant0._Z19MatrixMulKernel_jikPfS_S_i:
	.zero		924


//--------------------- .nv.constant0._Z19MatrixMulKernel_ikjPfS_S_i --------------------------
	.section	.nv.constant0._Z19MatrixMulKernel_ikjPfS_S_i,"a",@progbits
	.sectionflags	@""
	.align	4
.nv.constant0._Z19MatrixMulKernel_ikjPfS_S_i:
	.zero		924


//--------------------- .nv.constant0._Z19MatrixMulKernel_ijkPfS_S_i --------------------------
	.section	.nv.constant0._Z19MatrixMulKernel_ijkPfS_S_i,"a",@progbits
	.sectionflags	@""
	.align	4
.nv.constant0._Z19MatrixMulKernel_ijkPfS_S_i:
	.zero		924


//--------------------- .nv.constant0._Z15MatrixMulKernelPfS_S_i --------------------------
	.section	.nv.constant0._Z15MatrixMulKernelPfS_S_i,"a",@progbits
	.sectionflags	@""
	.align	4
.nv.constant0._Z15MatrixMulKernelPfS_S_i:
	.zero		924


//--------------------- SYMBOLS --------------------------

	.type		.nv.reservedSmem.offset0,@object
	.size		.nv.reservedSmem.offset0,0x4
